//
// Generated by NVIDIA NVVM Compiler
//
// Compiler Build ID: CL-36424714
// Cuda compilation tools, release 13.0, V13.0.88
// Based on NVVM 20.0.0
//

.version 9.0
.target sm_100
.address_size 64

	// .globl	_Z16computeDFTKernelPdS_S_i
.func  (.param .align 16 .b8 func_retval0[16]) __internal_trig_reduction_slowpathd
(
	.param .b64 __internal_trig_reduction_slowpathd_param_0
)
;
.global .align 8 .b8 __cudart_i2opi_d[144] = {8, 93, 141, 31, 177, 95, 251, 107, 234, 146, 82, 138, 247, 57, 7, 61, 123, 241, 229, 235, 199, 186, 39, 117, 45, 234, 95, 158, 102, 63, 70, 79, 183, 9, 203, 39, 207, 126, 54, 109, 31, 109, 10, 90, 139, 17, 47, 239, 15, 152, 5, 222, 255, 151, 248, 31, 59, 40, 249, 189, 139, 95, 132, 156, 244, 57, 83, 131, 57, 214, 145, 57, 65, 126, 95, 180, 38, 112, 156, 233, 132, 68, 187, 46, 245, 53, 130, 232, 62, 167, 41, 177, 28, 235, 29, 254, 28, 146, 209, 9, 234, 46, 73, 6, 224, 210, 77, 66, 58, 110, 36, 183, 97, 197, 187, 222, 171, 99, 81, 254, 65, 144, 67, 60, 153, 149, 98, 219, 192, 221, 52, 245, 209, 87, 39, 252, 41, 21, 68, 78, 110, 131, 249, 162};
.global .align 16 .b8 __cudart_sin_cos_coeffs[128] = {70, 210, 176, 44, 241, 229, 90, 190, 146, 227, 172, 105, 227, 29, 199, 62, 161, 98, 219, 25, 160, 1, 42, 191, 24, 8, 17, 17, 17, 17, 129, 63, 84, 85, 85, 85, 85, 85, 197, 191, 0, 0, 0, 0, 0, 0, 0, 0, 0, 0, 0, 0, 0, 0, 0, 0, 100, 129, 253, 32, 131, 255, 168, 189, 40, 133, 239, 193, 167, 238, 33, 62, 217, 230, 6, 142, 79, 126, 146, 190, 233, 188, 221, 25, 160, 1, 250, 62, 71, 93, 193, 22, 108, 193, 86, 191, 81, 85, 85, 85, 85, 85, 165, 63, 0, 0, 0, 0, 0, 0, 224, 191, 0, 0, 0, 0, 0, 0, 240, 63};

.visible .entry _Z16computeDFTKernelPdS_S_i(
	.param .u64 .ptr .align 1 _Z16computeDFTKernelPdS_S_i_param_0,
	.param .u64 .ptr .align 1 _Z16computeDFTKernelPdS_S_i_param_1,
	.param .u64 .ptr .align 1 _Z16computeDFTKernelPdS_S_i_param_2,
	.param .u32 _Z16computeDFTKernelPdS_S_i_param_3
)
{
	.reg .pred 	%p<12>;
	.reg .b32 	%r<34>;
	.reg .b64 	%rd<22>;
	.reg .b64 	%fd<82>;

	ld.param.u64 	%rd6, [_Z16computeDFTKernelPdS_S_i_param_0];
	ld.param.u64 	%rd7, [_Z16computeDFTKernelPdS_S_i_param_1];
	ld.param.u64 	%rd8, [_Z16computeDFTKernelPdS_S_i_param_2];
	ld.param.u32 	%r13, [_Z16computeDFTKernelPdS_S_i_param_3];
	mov.u32 	%r14, %ctaid.x;
	mov.u32 	%r15, %ntid.x;
	mov.u32 	%r16, %tid.x;
	mad.lo.s32 	%r1, %r14, %r15, %r16;
	setp.ge.s32 	%p1, %r1, %r13;
	@%p1 bra 	$L__BB0_13;
	ld.param.u32 	%r27, [_Z16computeDFTKernelPdS_S_i_param_3];
	cvta.to.global.u64 	%rd9, %rd7;
	cvta.to.global.u64 	%rd10, %rd8;
	mul.wide.s32 	%rd11, %r1, 8;
	add.s64 	%rd1, %rd9, %rd11;
	mov.b64 	%rd12, 0;
	st.global.u64 	[%rd1], %rd12;
	add.s64 	%rd2, %rd10, %rd11;
	st.global.u64 	[%rd2], %rd12;
	setp.lt.s32 	%p2, %r27, 1;
	@%p2 bra 	$L__BB0_13;
	ld.param.u32 	%r28, [_Z16computeDFTKernelPdS_S_i_param_3];
	cvt.rn.f64.s32 	%fd18, %r1;
	mul.f64 	%fd1, %fd18, 0d401921FB54442EEA;
	neg.s32 	%r30, %r28;
	cvta.to.global.u64 	%rd21, %rd6;
	mov.f64 	%fd78, 0d0000000000000000;
$L__BB0_3:
	ld.param.u32 	%r29, [_Z16computeDFTKernelPdS_S_i_param_3];
	mul.f64 	%fd19, %fd1, %fd78;
	cvt.rn.f64.u32 	%fd20, %r29;
	div.rn.f64 	%fd3, %fd19, %fd20;
	ld.global.f64 	%fd4, [%rd21];
	abs.f64 	%fd5, %fd3;
	setp.neu.f64 	%p3, %fd5, 0d7FF0000000000000;
	@%p3 bra 	$L__BB0_5;
	mov.f64 	%fd26, 0d0000000000000000;
	mul.rn.f64 	%fd80, %fd3, %fd26;
	mov.b32 	%r32, 1;
	bra.uni 	$L__BB0_8;
$L__BB0_5:
	mul.f64 	%fd21, %fd3, 0d3FE45F306DC9C883;
	cvt.rni.s32.f64 	%r31, %fd21;
	cvt.rn.f64.s32 	%fd22, %r31;
	fma.rn.f64 	%fd23, %fd22, 0dBFF921FB54442D18, %fd3;
	fma.rn.f64 	%fd24, %fd22, 0dBC91A62633145C00, %fd23;
	fma.rn.f64 	%fd80, %fd22, 0dB97B839A252049C0, %fd24;
	setp.ltu.f64 	%p4, %fd5, 0d41E0000000000000;
	@%p4 bra 	$L__BB0_7;
	{ // callseq 0, 0
	.param .b64 param0;
	st.param.f64 	[param0], %fd3;
	.param .align 16 .b8 retval0[16];
	call.uni (retval0), 
	__internal_trig_reduction_slowpathd, 
	(
	param0
	);
	ld.param.f64 	%fd80, [retval0];
	ld.param.b32 	%r31, [retval0+8];
	} // callseq 0
$L__BB0_7:
	add.s32 	%r32, %r31, 1;
$L__BB0_8:
	setp.neu.f64 	%p5, %fd5, 0d7FF0000000000000;
	shl.b32 	%r19, %r32, 6;
	cvt.u64.u32 	%rd13, %r19;
	and.b64  	%rd14, %rd13, 64;
	mov.u64 	%rd15, __cudart_sin_cos_coeffs;
	add.s64 	%rd16, %rd15, %rd14;
	mul.rn.f64 	%fd27, %fd80, %fd80;
	and.b32  	%r20, %r32, 1;
	setp.eq.b32 	%p6, %r20, 1;
	selp.f64 	%fd28, 0dBDA8FF8320FD8164, 0d3DE5DB65F9785EBA, %p6;
	ld.global.nc.v2.f64 	{%fd29, %fd30}, [%rd16];
	fma.rn.f64 	%fd31, %fd28, %fd27, %fd29;
	fma.rn.f64 	%fd32, %fd31, %fd27, %fd30;
	ld.global.nc.v2.f64 	{%fd33, %fd34}, [%rd16+16];
	fma.rn.f64 	%fd35, %fd32, %fd27, %fd33;
	fma.rn.f64 	%fd36, %fd35, %fd27, %fd34;
	ld.global.nc.v2.f64 	{%fd37, %fd38}, [%rd16+32];
	fma.rn.f64 	%fd39, %fd36, %fd27, %fd37;
	fma.rn.f64 	%fd40, %fd39, %fd27, %fd38;
	fma.rn.f64 	%fd41, %fd40, %fd80, %fd80;
	fma.rn.f64 	%fd42, %fd40, %fd27, 0d3FF0000000000000;
	selp.f64 	%fd43, %fd42, %fd41, %p6;
	and.b32  	%r21, %r32, 2;
	setp.eq.s32 	%p7, %r21, 0;
	mov.f64 	%fd44, 0d0000000000000000;
	sub.f64 	%fd45, %fd44, %fd43;
	selp.f64 	%fd46, %fd43, %fd45, %p7;
	ld.global.f64 	%fd47, [%rd1];
	fma.rn.f64 	%fd48, %fd4, %fd46, %fd47;
	st.global.f64 	[%rd1], %fd48;
	ld.global.f64 	%fd11, [%rd21];
	@%p5 bra 	$L__BB0_10;
	mov.f64 	%fd54, 0d0000000000000000;
	mul.rn.f64 	%fd81, %fd3, %fd54;
	mov.b32 	%r33, 0;
	bra.uni 	$L__BB0_12;
$L__BB0_10:
	mul.f64 	%fd49, %fd3, 0d3FE45F306DC9C883;
	cvt.rni.s32.f64 	%r33, %fd49;
	cvt.rn.f64.s32 	%fd50, %r33;
	fma.rn.f64 	%fd51, %fd50, 0dBFF921FB54442D18, %fd3;
	fma.rn.f64 	%fd52, %fd50, 0dBC91A62633145C00, %fd51;
	fma.rn.f64 	%fd81, %fd50, 0dB97B839A252049C0, %fd52;
	setp.ltu.f64 	%p8, %fd5, 0d41E0000000000000;
	@%p8 bra 	$L__BB0_12;
	{ // callseq 1, 0
	.param .b64 param0;
	st.param.f64 	[param0], %fd3;
	.param .align 16 .b8 retval0[16];
	call.uni (retval0), 
	__internal_trig_reduction_slowpathd, 
	(
	param0
	);
	ld.param.f64 	%fd81, [retval0];
	ld.param.b32 	%r33, [retval0+8];
	} // callseq 1
$L__BB0_12:
	shl.b32 	%r24, %r33, 6;
	cvt.u64.u32 	%rd17, %r24;
	and.b64  	%rd18, %rd17, 64;
	add.s64 	%rd20, %rd15, %rd18;
	mul.rn.f64 	%fd55, %fd81, %fd81;
	and.b32  	%r25, %r33, 1;
	setp.eq.b32 	%p9, %r25, 1;
	selp.f64 	%fd56, 0dBDA8FF8320FD8164, 0d3DE5DB65F9785EBA, %p9;
	ld.global.nc.v2.f64 	{%fd57, %fd58}, [%rd20];
	fma.rn.f64 	%fd59, %fd56, %fd55, %fd57;
	fma.rn.f64 	%fd60, %fd59, %fd55, %fd58;
	ld.global.nc.v2.f64 	{%fd61, %fd62}, [%rd20+16];
	fma.rn.f64 	%fd63, %fd60, %fd55, %fd61;
	fma.rn.f64 	%fd64, %fd63, %fd55, %fd62;
	ld.global.nc.v2.f64 	{%fd65, %fd66}, [%rd20+32];
	fma.rn.f64 	%fd67, %fd64, %fd55, %fd65;
	fma.rn.f64 	%fd68, %fd67, %fd55, %fd66;
	fma.rn.f64 	%fd69, %fd68, %fd81, %fd81;
	fma.rn.f64 	%fd70, %fd68, %fd55, 0d3FF0000000000000;
	selp.f64 	%fd71, %fd70, %fd69, %p9;
	and.b32  	%r26, %r33, 2;
	setp.eq.s32 	%p10, %r26, 0;
	mov.f64 	%fd72, 0d0000000000000000;
	sub.f64 	%fd73, %fd72, %fd71;
	selp.f64 	%fd74, %fd71, %fd73, %p10;
	mul.f64 	%fd75, %fd11, %fd74;
	ld.global.f64 	%fd76, [%rd2];
	sub.f64 	%fd77, %fd76, %fd75;
	st.global.f64 	[%rd2], %fd77;
	add.f64 	%fd78, %fd78, 0d3FF0000000000000;
	add.s32 	%r30, %r30, 1;
	setp.ne.s32 	%p11, %r30, 0;
	add.s64 	%rd21, %rd21, 8;
	@%p11 bra 	$L__BB0_3;
$L__BB0_13:
	ret;

}
	// .globl	_Z17computeIDFTKernelPdS_S_i
.visible .entry _Z17computeIDFTKernelPdS_S_i(
	.param .u64 .ptr .align 1 _Z17computeIDFTKernelPdS_S_i_param_0,
	.param .u64 .ptr .align 1 _Z17computeIDFTKernelPdS_S_i_param_1,
	.param .u64 .ptr .align 1 _Z17computeIDFTKernelPdS_S_i_param_2,
	.param .u32 _Z17computeIDFTKernelPdS_S_i_param_3
)
{
	.reg .pred 	%p<12>;
	.reg .b32 	%r<39>;
	.reg .b64 	%rd<24>;
	.reg .b64 	%fd<88>;

	ld.param.u64 	%rd8, [_Z17computeIDFTKernelPdS_S_i_param_0];
	ld.param.u64 	%rd9, [_Z17computeIDFTKernelPdS_S_i_param_1];
	ld.param.u64 	%rd10, [_Z17computeIDFTKernelPdS_S_i_param_2];
	ld.param.u32 	%r13, [_Z17computeIDFTKernelPdS_S_i_param_3];
	mov.u32 	%r14, %ctaid.x;
	mov.u32 	%r15, %ntid.x;
	mov.u32 	%r16, %tid.x;
	mad.lo.s32 	%r1, %r14, %r15, %r16;
	setp.ge.s32 	%p1, %r1, %r13;
	@%p1 bra 	$L__BB1_14;
	ld.param.u32 	%r31, [_Z17computeIDFTKernelPdS_S_i_param_3];
	cvta.to.global.u64 	%rd11, %rd10;
	mul.wide.s32 	%rd12, %r1, 8;
	add.s64 	%rd1, %rd11, %rd12;
	mov.b64 	%rd13, 0;
	st.global.u64 	[%rd1], %rd13;
	setp.lt.s32 	%p2, %r31, 1;
	mov.f64 	%fd87, 0d0000000000000000;
	@%p2 bra 	$L__BB1_13;
	ld.param.u32 	%r32, [_Z17computeIDFTKernelPdS_S_i_param_3];
	neg.s32 	%r35, %r32;
	cvta.to.global.u64 	%rd22, %rd8;
	cvta.to.global.u64 	%rd23, %rd9;
	mov.f64 	%fd87, 0d0000000000000000;
	cvt.rn.f64.s32 	%fd23, %r1;
	mov.u64 	%rd16, __cudart_sin_cos_coeffs;
	mov.f64 	%fd83, %fd87;
$L__BB1_3:
	ld.param.u32 	%r33, [_Z17computeIDFTKernelPdS_S_i_param_3];
	mul.f64 	%fd22, %fd83, 0d401921FB54442EEA;
	mul.f64 	%fd24, %fd22, %fd23;
	cvt.rn.f64.u32 	%fd25, %r33;
	div.rn.f64 	%fd3, %fd24, %fd25;
	ld.global.f64 	%fd4, [%rd22];
	abs.f64 	%fd5, %fd3;
	setp.neu.f64 	%p3, %fd5, 0d7FF0000000000000;
	@%p3 bra 	$L__BB1_5;
	mov.f64 	%fd31, 0d0000000000000000;
	mul.rn.f64 	%fd85, %fd3, %fd31;
	mov.b32 	%r37, 1;
	bra.uni 	$L__BB1_8;
$L__BB1_5:
	mul.f64 	%fd26, %fd3, 0d3FE45F306DC9C883;
	cvt.rni.s32.f64 	%r36, %fd26;
	cvt.rn.f64.s32 	%fd27, %r36;
	fma.rn.f64 	%fd28, %fd27, 0dBFF921FB54442D18, %fd3;
	fma.rn.f64 	%fd29, %fd27, 0dBC91A62633145C00, %fd28;
	fma.rn.f64 	%fd85, %fd27, 0dB97B839A252049C0, %fd29;
	setp.ltu.f64 	%p4, %fd5, 0d41E0000000000000;
	@%p4 bra 	$L__BB1_7;
	{ // callseq 2, 0
	.param .b64 param0;
	st.param.f64 	[param0], %fd3;
	.param .align 16 .b8 retval0[16];
	call.uni (retval0), 
	__internal_trig_reduction_slowpathd, 
	(
	param0
	);
	ld.param.f64 	%fd85, [retval0];
	ld.param.b32 	%r36, [retval0+8];
	} // callseq 2
$L__BB1_7:
	add.s32 	%r37, %r36, 1;
$L__BB1_8:
	setp.neu.f64 	%p5, %fd5, 0d7FF0000000000000;
	shl.b32 	%r23, %r37, 6;
	cvt.u64.u32 	%rd14, %r23;
	and.b64  	%rd15, %rd14, 64;
	add.s64 	%rd17, %rd16, %rd15;
	mul.rn.f64 	%fd32, %fd85, %fd85;
	and.b32  	%r24, %r37, 1;
	setp.eq.b32 	%p6, %r24, 1;
	selp.f64 	%fd33, 0dBDA8FF8320FD8164, 0d3DE5DB65F9785EBA, %p6;
	ld.global.nc.v2.f64 	{%fd34, %fd35}, [%rd17];
	fma.rn.f64 	%fd36, %fd33, %fd32, %fd34;
	fma.rn.f64 	%fd37, %fd36, %fd32, %fd35;
	ld.global.nc.v2.f64 	{%fd38, %fd39}, [%rd17+16];
	fma.rn.f64 	%fd40, %fd37, %fd32, %fd38;
	fma.rn.f64 	%fd41, %fd40, %fd32, %fd39;
	ld.global.nc.v2.f64 	{%fd42, %fd43}, [%rd17+32];
	fma.rn.f64 	%fd44, %fd41, %fd32, %fd42;
	fma.rn.f64 	%fd45, %fd44, %fd32, %fd43;
	fma.rn.f64 	%fd46, %fd45, %fd85, %fd85;
	fma.rn.f64 	%fd47, %fd45, %fd32, 0d3FF0000000000000;
	selp.f64 	%fd48, %fd47, %fd46, %p6;
	and.b32  	%r25, %r37, 2;
	setp.eq.s32 	%p7, %r25, 0;
	mov.f64 	%fd49, 0d0000000000000000;
	sub.f64 	%fd50, %fd49, %fd48;
	selp.f64 	%fd51, %fd48, %fd50, %p7;
	mul.f64 	%fd11, %fd4, %fd51;
	ld.global.f64 	%fd12, [%rd23];
	@%p5 bra 	$L__BB1_10;
	mov.f64 	%fd57, 0d0000000000000000;
	mul.rn.f64 	%fd86, %fd3, %fd57;
	mov.b32 	%r38, 0;
	bra.uni 	$L__BB1_12;
$L__BB1_10:
	mul.f64 	%fd52, %fd3, 0d3FE45F306DC9C883;
	cvt.rni.s32.f64 	%r38, %fd52;
	cvt.rn.f64.s32 	%fd53, %r38;
	fma.rn.f64 	%fd54, %fd53, 0dBFF921FB54442D18, %fd3;
	fma.rn.f64 	%fd55, %fd53, 0dBC91A62633145C00, %fd54;
	fma.rn.f64 	%fd86, %fd53, 0dB97B839A252049C0, %fd55;
	setp.ltu.f64 	%p8, %fd5, 0d41E0000000000000;
	@%p8 bra 	$L__BB1_12;
	{ // callseq 3, 0
	.param .b64 param0;
	st.param.f64 	[param0], %fd3;
	.param .align 16 .b8 retval0[16];
	call.uni (retval0), 
	__internal_trig_reduction_slowpathd, 
	(
	param0
	);
	ld.param.f64 	%fd86, [retval0];
	ld.param.b32 	%r38, [retval0+8];
	} // callseq 3
$L__BB1_12:
	shl.b32 	%r28, %r38, 6;
	cvt.u64.u32 	%rd18, %r28;
	and.b64  	%rd19, %rd18, 64;
	mov.u64 	%rd20, __cudart_sin_cos_coeffs;
	add.s64 	%rd21, %rd20, %rd19;
	mul.rn.f64 	%fd58, %fd86, %fd86;
	and.b32  	%r29, %r38, 1;
	setp.eq.b32 	%p9, %r29, 1;
	selp.f64 	%fd59, 0dBDA8FF8320FD8164, 0d3DE5DB65F9785EBA, %p9;
	ld.global.nc.v2.f64 	{%fd60, %fd61}, [%rd21];
	fma.rn.f64 	%fd62, %fd59, %fd58, %fd60;
	fma.rn.f64 	%fd63, %fd62, %fd58, %fd61;
	ld.global.nc.v2.f64 	{%fd64, %fd65}, [%rd21+16];
	fma.rn.f64 	%fd66, %fd63, %fd58, %fd64;
	fma.rn.f64 	%fd67, %fd66, %fd58, %fd65;
	ld.global.nc.v2.f64 	{%fd68, %fd69}, [%rd21+32];
	fma.rn.f64 	%fd70, %fd67, %fd58, %fd68;
	fma.rn.f64 	%fd71, %fd70, %fd58, %fd69;
	fma.rn.f64 	%fd72, %fd71, %fd86, %fd86;
	fma.rn.f64 	%fd73, %fd71, %fd58, 0d3FF0000000000000;
	selp.f64 	%fd74, %fd73, %fd72, %p9;
	and.b32  	%r30, %r38, 2;
	setp.eq.s32 	%p10, %r30, 0;
	mov.f64 	%fd75, 0d0000000000000000;
	sub.f64 	%fd76, %fd75, %fd74;
	selp.f64 	%fd77, %fd74, %fd76, %p10;
	mul.f64 	%fd78, %fd12, %fd77;
	sub.f64 	%fd79, %fd11, %fd78;
	add.f64 	%fd87, %fd87, %fd79;
	st.global.f64 	[%rd1], %fd87;
	add.f64 	%fd83, %fd83, 0d3FF0000000000000;
	add.s32 	%r35, %r35, 1;
	setp.ne.s32 	%p11, %r35, 0;
	add.s64 	%rd23, %rd23, 8;
	add.s64 	%rd22, %rd22, 8;
	@%p11 bra 	$L__BB1_3;
$L__BB1_13:
	ld.param.u32 	%r34, [_Z17computeIDFTKernelPdS_S_i_param_3];
	cvt.rn.f64.s32 	%fd80, %r34;
	div.rn.f64 	%fd81, %fd87, %fd80;
	st.global.f64 	[%rd1], %fd81;
$L__BB1_14:
	ret;

}
.func  (.param .align 16 .b8 func_retval0[16]) __internal_trig_reduction_slowpathd(
	.param .b64 __internal_trig_reduction_slowpathd_param_0
)
{
	.local .align 8 .b8 	__local_depot2[40];
	.reg .b64 	%SP;
	.reg .b64 	%SPL;
	.reg .pred 	%p<10>;
	.reg .b32 	%r<47>;
	.reg .b64 	%rd<74>;
	.reg .b64 	%fd<5>;

	mov.u64 	%SPL, __local_depot2;
	ld.param.f64 	%fd4, [__internal_trig_reduction_slowpathd_param_0];
	add.u64 	%rd1, %SPL, 0;
	{
	.reg .b32 %temp; 
	mov.b64 	{%temp, %r1}, %fd4;
	}
	shr.u32 	%r2, %r1, 20;
	and.b32  	%r3, %r2, 2047;
	setp.eq.s32 	%p1, %r3, 2047;
	mov.b32 	%r46, 0;
	@%p1 bra 	$L__BB2_9;
	add.s32 	%r20, %r3, -1024;
	mov.b64 	%rd20, %fd4;
	shl.b64 	%rd2, %rd20, 11;
	shr.u32 	%r4, %r20, 6;
	sub.s32 	%r45, 15, %r4;
	sub.s32 	%r21, 19, %r4;
	setp.lt.u32 	%p2, %r20, 128;
	selp.b32 	%r6, 18, %r21, %p2;
	setp.ge.s32 	%p3, %r45, %r6;
	mov.b64 	%rd70, 0;
	@%p3 bra 	$L__BB2_4;
	add.s32 	%r23, %r6, %r4;
	neg.s32 	%r43, %r23;
	or.b64  	%rd3, %rd2, -9223372036854775808;
	mov.b64 	%rd70, 0;
	mov.b32 	%r42, 0;
	mov.u64 	%rd25, __cudart_i2opi_d;
	mov.u32 	%r44, %r45;
$L__BB2_3:
	.pragma "nounroll";
	mul.wide.s32 	%rd22, %r42, 8;
	add.s64 	%rd23, %rd1, %rd22;
	mul.wide.s32 	%rd24, %r44, 8;
	add.s64 	%rd26, %rd25, %rd24;
	ld.global.nc.u64 	%rd27, [%rd26];
	{
	.reg .u32 %r0, %r1, %r2, %r3, %alo, %ahi, %blo, %bhi, %clo, %chi;
	mov.b64 	{%alo,%ahi}, %rd27;
	mov.b64 	{%blo,%bhi}, %rd3;
	mov.b64 	{%clo,%chi}, %rd70;
	mad.lo.cc.u32 	%r0, %alo, %blo, %clo;
	madc.hi.cc.u32 	%r1, %alo, %blo, %chi;
	madc.hi.u32 	%r2, %alo, %bhi, 0;
	mad.lo.cc.u32 	%r1, %alo, %bhi, %r1;
	madc.hi.cc.u32 	%r2, %ahi, %blo, %r2;
	madc.hi.u32 	%r3, %ahi, %bhi, 0;
	mad.lo.cc.u32 	%r1, %ahi, %blo, %r1;
	madc.lo.cc.u32 	%r2, %ahi, %bhi, %r2;
	addc.u32 	%r3, %r3, 0;
	mov.b64 	%rd28, {%r0,%r1};
	mov.b64 	%rd70, {%r2,%r3};
	}
	st.local.u64 	[%rd23], %rd28;
	add.s32 	%r44, %r44, 1;
	add.s32 	%r43, %r43, 1;
	add.s32 	%r42, %r42, 1;
	setp.ne.s32 	%p4, %r43, -15;
	mov.u32 	%r45, %r6;
	@%p4 bra 	$L__BB2_3;
$L__BB2_4:
	cvt.s64.s32 	%rd29, %r45;
	cvt.u64.u32 	%rd30, %r4;
	add.s64 	%rd31, %rd30, %rd29;
	shl.b64 	%rd32, %rd31, 3;
	add.s64 	%rd33, %rd1, %rd32;
	st.local.u64 	[%rd33+-120], %rd70;
	and.b32  	%r15, %r2, 63;
	ld.local.u64 	%rd72, [%rd1+16];
	ld.local.u64 	%rd71, [%rd1+24];
	setp.eq.s32 	%p5, %r15, 0;
	@%p5 bra 	$L__BB2_6;
	shl.b64 	%rd34, %rd71, %r15;
	shr.u64 	%rd35, %rd72, 1;
	xor.b32  	%r24, %r15, 63;
	shr.u64 	%rd36, %rd35, %r24;
	or.b64  	%rd71, %rd34, %rd36;
	ld.local.u64 	%rd37, [%rd1+8];
	shl.b64 	%rd38, %rd72, %r15;
	shr.u64 	%rd39, %rd37, 1;
	shr.u64 	%rd40, %rd39, %r24;
	or.b64  	%rd72, %rd38, %rd40;
$L__BB2_6:
	and.b32  	%r25, %r1, -2147483648;
	shr.u64 	%rd41, %rd71, 62;
	cvt.u32.u64 	%r26, %rd41;
	mov.b64 	{%r27, %r28}, %rd71;
	mov.b64 	{%r29, %r30}, %rd72;
	shf.l.wrap.b32 	%r31, %r30, %r27, 2;
	shf.l.wrap.b32 	%r32, %r27, %r28, 2;
	mov.b64 	%rd42, {%r31, %r32};
	shl.b64 	%rd43, %rd72, 2;
	shr.u64 	%rd44, %rd42, 63;
	cvt.u32.u64 	%r33, %rd44;
	add.s32 	%r34, %r33, %r26;
	setp.eq.s32 	%p6, %r25, 0;
	neg.s32 	%r35, %r34;
	selp.b32 	%r46, %r34, %r35, %p6;
	setp.gt.s64 	%p7, %rd42, -1;
	mov.b64 	%rd45, 0;
	{
	.reg .u32 %r0, %r1, %r2, %r3, %a0, %a1, %a2, %a3, %b0, %b1, %b2, %b3;
	mov.b64 	{%a0,%a1}, %rd45;
	mov.b64 	{%a2,%a3}, %rd45;
	mov.b64 	{%b0,%b1}, %rd43;
	mov.b64 	{%b2,%b3}, %rd42;
	sub.cc.u32 	%r0, %a0, %b0;
	subc.cc.u32 	%r1, %a1, %b1;
	subc.cc.u32 	%r2, %a2, %b2;
	subc.u32 	%r3, %a3, %b3;
	mov.b64 	%rd46, {%r0,%r1};
	mov.b64 	%rd47, {%r2,%r3};
	}
	xor.b32  	%r36, %r25, -2147483648;
	selp.b64 	%rd73, %rd42, %rd47, %p7;
	selp.b64 	%rd14, %rd43, %rd46, %p7;
	selp.b32 	%r17, %r25, %r36, %p7;
	clz.b64 	%r37, %rd73;
	cvt.u64.u32 	%rd15, %r37;
	setp.eq.s32 	%p8, %r37, 0;
	@%p8 bra 	$L__BB2_8;
	cvt.u32.u64 	%r38, %rd15;
	and.b32  	%r39, %r38, 63;
	shl.b64 	%rd48, %rd73, %r39;
	shr.u64 	%rd49, %rd14, 1;
	not.b32 	%r40, %r38;
	and.b32  	%r41, %r40, 63;
	shr.u64 	%rd50, %rd49, %r41;
	or.b64  	%rd73, %rd48, %rd50;
$L__BB2_8:
	mov.b64 	%rd51, -3958705157555305931;
	{
	.reg .u32 %r0, %r1, %r2, %r3, %alo, %ahi, %blo, %bhi;
	mov.b64 	{%alo,%ahi}, %rd73;
	mov.b64 	{%blo,%bhi}, %rd51;
	mul.lo.u32 	%r0, %alo, %blo;
	mul.hi.u32 	%r1, %alo, %blo;
	mad.lo.cc.u32 	%r1, %alo, %bhi, %r1;
	madc.hi.u32 	%r2, %alo, %bhi, 0;
	mad.lo.cc.u32 	%r1, %ahi, %blo, %r1;
	madc.hi.cc.u32 	%r2, %ahi, %blo, %r2;
	madc.hi.u32 	%r3, %ahi, %bhi, 0;
	mad.lo.cc.u32 	%r2, %ahi, %bhi, %r2;
	addc.u32 	%r3, %r3, 0;
	mov.b64 	%rd52, {%r0,%r1};
	mov.b64 	%rd53, {%r2,%r3};
	}
	setp.gt.s64 	%p9, %rd53, 0;
	{
	.reg .u32 %r0, %r1, %r2, %r3, %a0, %a1, %a2, %a3, %b0, %b1, %b2, %b3;
	mov.b64 	{%a0,%a1}, %rd52;
	mov.b64 	{%a2,%a3}, %rd53;
	mov.b64 	{%b0,%b1}, %rd52;
	mov.b64 	{%b2,%b3}, %rd53;
	add.cc.u32 	%r0, %a0, %b0;
	addc.cc.u32 	%r1, %a1, %b1;
	addc.cc.u32 	%r2, %a2, %b2;
	addc.u32 	%r3, %a3, %b3;
	mov.b64 	%rd54, {%r0,%r1};
	mov.b64 	%rd55, {%r2,%r3};
	}
	selp.b64 	%rd56, %rd55, %rd53, %p9;
	selp.s64 	%rd57, -1, 0, %p9;
	sub.s64 	%rd58, %rd57, %rd15;
	cvt.u64.u32 	%rd59, %r17;
	shl.b64 	%rd60, %rd59, 32;
	add.s64 	%rd61, %rd56, 1;
	shr.u64 	%rd62, %rd61, 10;
	add.s64 	%rd63, %rd62, 1;
	shr.u64 	%rd64, %rd63, 1;
	shl.b64 	%rd65, %rd58, 52;
	add.s64 	%rd66, %rd65, %rd64;
	add.s64 	%rd67, %rd66, 4602678819172646912;
	or.b64  	%rd68, %rd67, %rd60;
	mov.b64 	%fd4, %rd68;
$L__BB2_9:
	st.param.f64 	[func_retval0], %fd4;
	st.param.b32 	[func_retval0+8], %r46;
	ret;

}


// ===== COMPILED SASS (sm_100) =====

	.target	sm_100

	.elftype	@"ET_EXEC"


//--------------------- .note.nv.tkinfo           --------------------------
	.section	.note.nv.tkinfo,"",@"SHT_NOTE"
	.sectionflags	@"SHF_NOTE_NV_TKINFO"
	.tkinfo
        /*0018*/ 	.word	0x00000002
        /*0030*/ 	.string	""
        /*0030*/ 	.string	"ptxas"
        /*0030*/ 	.string	"Cuda compilation tools, release 13.0, V13.0.88"
        /*0030*/ 	.string	"Build cuda_13.0.r13.0/compiler.36424714_0"
        /*0030*/ 	.string	"-arch sm_100 -m 64 "



//--------------------- .note.nv.cuinfo           --------------------------
	.section	.note.nv.cuinfo,"",@"SHT_NOTE"
	.sectionflags	@"SHF_NOTE_NV_CUINFO"
        /*0018*/ 	.short	0x0002
        /*001a*/ 	.short	0x0064
        /*001c*/ 	.short	0x0082
	.zero		2


//--------------------- .nv.info                  --------------------------
	.section	.nv.info,"",@"SHT_CUDA_INFO"
	.align	4


	//----- nvinfo : EIATTR_REGCOUNT
	.align		4
        /*0000*/ 	.byte	0x04, 0x2f
        /*0002*/ 	.short	(.L_3 - .L_2)
	.align		4
.L_2:
        /*0004*/ 	.word	index@(_Z16computeDFTKernelPdS_S_i)
        /*0008*/ 	.word	0x00000028


	//----- nvinfo : EIATTR_FRAME_SIZE
	.align		4
.L_3:
        /*000c*/ 	.byte	0x04, 0x11
        /*000e*/ 	.short	(.L_5 - .L_4)
	.align		4
.L_4:
        /*0010*/ 	.word	index@($_Z16computeDFTKernelPdS_S_i$__internal_trig_reduction_slowpathd)
        /*0014*/ 	.word	0x00000028


	//----- nvinfo : EIATTR_FRAME_SIZE
	.align		4
.L_5:
        /*0018*/ 	.byte	0x04, 0x11
        /*001a*/ 	.short	(.L_7 - .L_6)
	.align		4
.L_6:
        /*001c*/ 	.word	index@($__internal_1_$__cuda_sm20_div_rn_f64_full)
        /*0020*/ 	.word	0x00000028


	//----- nvinfo : EIATTR_FRAME_SIZE
	.align		4
.L_7:
        /*0024*/ 	.byte	0x04, 0x11
        /*0026*/ 	.short	(.L_9 - .L_8)
	.align		4
.L_8:
        /*0028*/ 	.word	index@(_Z16computeDFTKernelPdS_S_i)
        /*002c*/ 	.word	0x00000028


	//----- nvinfo : EIATTR_REGCOUNT
	.align		4
.L_9:
        /*0030*/ 	.byte	0x04, 0x2f
        /*0032*/ 	.short	(.L_11 - .L_10)
	.align		4
.L_10:
        /*0034*/ 	.word	index@(_Z17computeIDFTKernelPdS_S_i)
        /*0038*/ 	.word	0x00000026


	//----- nvinfo : EIATTR_FRAME_SIZE
	.align		4
.L_11:
        /*003c*/ 	.byte	0x04, 0x11
        /*003e*/ 	.short	(.L_13 - .L_12)
	.align		4
.L_12:
        /*0040*/ 	.word	index@($_Z17computeIDFTKernelPdS_S_i$__internal_trig_reduction_slowpathd)
        /*0044*/ 	.word	0x00000028


	//----- nvinfo : EIATTR_FRAME_SIZE
	.align		4
.L_13:
        /*0048*/ 	.byte	0x04, 0x11
        /*004a*/ 	.short	(.L_15 - .L_14)
	.align		4
.L_14:
        /*004c*/ 	.word	index@($__internal_0_$__cuda_sm20_div_rn_f64_full)
        /*0050*/ 	.word	0x00000028


	//----- nvinfo : EIATTR_FRAME_SIZE
	.align		4
.L_15:
        /*0054*/ 	.byte	0x04, 0x11
        /*0056*/ 	.short	(.L_17 - .L_16)
	.align		4
.L_16:
        /*0058*/ 	.word	index@(_Z17computeIDFTKernelPdS_S_i)
        /*005c*/ 	.word	0x00000028


	//----- nvinfo : EIATTR_MIN_STACK_SIZE
	.align		4
.L_17:
        /*0060*/ 	.byte	0x04, 0x12
        /*0062*/ 	.short	(.L_19 - .L_18)
	.align		4
.L_18:
        /*0064*/ 	.word	index@(_Z17computeIDFTKernelPdS_S_i)
        /*0068*/ 	.word	0x00000028


	//----- nvinfo : EIATTR_MIN_STACK_SIZE
	.align		4
.L_19:
        /*006c*/ 	.byte	0x04, 0x12
        /*006e*/ 	.short	(.L_21 - .L_20)
	.align		4
.L_20:
        /*0070*/ 	.word	index@(_Z16computeDFTKernelPdS_S_i)
        /*0074*/ 	.word	0x00000028
.L_21:


//--------------------- .nv.compat                --------------------------
	.section	.nv.compat,"",@"SHT_CUDA_COMPAT_INFO"
	.align	4
        /*0000*/ 	.byte	0x02, 0x09, 0x00, 0x00, 0x02, 0x02, 0x01, 0x00, 0x02, 0x05, 0x05, 0x00, 0x03, 0x07, 0x01, 0x01
        /*0010*/ 	.byte	0x02, 0x03, 0x00, 0x00, 0x02, 0x06, 0x01, 0x00, 0x04, 0x0b, 0x08, 0x00, 0x01, 0x00, 0x00, 0x00
        /*0020*/ 	.byte	0x00, 0x00, 0x00, 0x00


//--------------------- .nv.info._Z17computeIDFTKernelPdS_S_i --------------------------
	.section	.nv.info._Z17computeIDFTKernelPdS_S_i,"",@"SHT_CUDA_INFO"
	.sectionflags	@""
	.align	4


	//----- nvinfo : EIATTR_CUDA_API_VERSION
	.align		4
        /*0000*/ 	.byte	0x04, 0x37
        /*0002*/ 	.short	(.L_23 - .L_22)
.L_22:
        /*0004*/ 	.word	0x00000082


	//----- nvinfo : EIATTR_KPARAM_INFO
	.align		4
.L_23:
        /*0008*/ 	.byte	0x04, 0x17
        /*000a*/ 	.short	(.L_25 - .L_24)
.L_24:
        /*000c*/ 	.word	0x00000000
        /*0010*/ 	.short	0x0003
        /*0012*/ 	.short	0x0018
        /*0014*/ 	.byte	0x00, 0xf0, 0x11, 0x00


	//----- nvinfo : EIATTR_KPARAM_INFO
	.align		4
.L_25:
        /*0018*/ 	.byte	0x04, 0x17
        /*001a*/ 	.short	(.L_27 - .L_26)
.L_26:
        /*001c*/ 	.word	0x00000000
        /*0020*/ 	.short	0x0002
        /*0022*/ 	.short	0x0010
        /*0024*/ 	.byte	0x00, 0xf5, 0x21, 0x00


	//----- nvinfo : EIATTR_KPARAM_INFO
	.align		4
.L_27:
        /*0028*/ 	.byte	0x04, 0x17
        /*002a*/ 	.short	(.L_29 - .L_28)
.L_28:
        /*002c*/ 	.word	0x00000000
        /*0030*/ 	.short	0x0001
        /*0032*/ 	.short	0x0008
        /*0034*/ 	.byte	0x00, 0xf5, 0x21, 0x00


	//----- nvinfo : EIATTR_KPARAM_INFO
	.align		4
.L_29:
        /*0038*/ 	.byte	0x04, 0x17
        /*003a*/ 	.short	(.L_31 - .L_30)
.L_30:
        /*003c*/ 	.word	0x00000000
        /*0040*/ 	.short	0x0000
        /*0042*/ 	.short	0x0000
        /*0044*/ 	.byte	0x00, 0xf5, 0x21, 0x00


	//----- nvinfo : EIATTR_SPARSE_MMA_MASK
	.align		4
.L_31:
        /*0048*/ 	.byte	0x03, 0x50
        /*004a*/ 	.short	0x0000


	//----- nvinfo : EIATTR_MAXREG_COUNT
	.align		4
        /*004c*/ 	.byte	0x03, 0x1b
        /*004e*/ 	.short	0x00ff


	//----- nvinfo : EIATTR_MERCURY_ISA_VERSION
	.align		4
        /*0050*/ 	.byte	0x03, 0x5f
        /*0052*/ 	.short	0x0101


	//----- nvinfo : EIATTR_VRC_CTA_INIT_COUNT
	.align		4
        /*0054*/ 	.byte	0x02, 0x4a
	.zero		1
	.zero		1


	//----- nvinfo : EIATTR_EXIT_INSTR_OFFSETS
	.align		4
        /*0058*/ 	.byte	0x04, 0x1c
        /*005a*/ 	.short	(.L_33 - .L_32)


	//   ....[0]....
.L_32:
        /*005c*/ 	.word	0x00000080


	//   ....[1]....
        /*0060*/ 	.word	0x00000d70


	//----- nvinfo : EIATTR_CRS_STACK_SIZE
	.align		4
.L_33:
        /*0064*/ 	.byte	0x04, 0x1e
        /*0066*/ 	.short	(.L_35 - .L_34)
.L_34:
        /*0068*/ 	.word	0x00000000


	//----- nvinfo : EIATTR_CBANK_PARAM_SIZE
	.align		4
.L_35:
        /*006c*/ 	.byte	0x03, 0x19
        /*006e*/ 	.short	0x001c


	//----- nvinfo : EIATTR_PARAM_CBANK
	.align		4
        /*0070*/ 	.byte	0x04, 0x0a
        /*0072*/ 	.short	(.L_37 - .L_36)
	.align		4
.L_36:
        /*0074*/ 	.word	index@(.nv.constant0._Z17computeIDFTKernelPdS_S_i)
        /*0078*/ 	.short	0x0380
        /*007a*/ 	.short	0x001c


	//----- nvinfo : EIATTR_SW_WAR
	.align		4
.L_37:
        /*007c*/ 	.byte	0x04, 0x36
        /*007e*/ 	.short	(.L_39 - .L_38)
.L_38:
        /*0080*/ 	.word	0x00000008
.L_39:


//--------------------- .nv.info._Z16computeDFTKernelPdS_S_i --------------------------
	.section	.nv.info._Z16computeDFTKernelPdS_S_i,"",@"SHT_CUDA_INFO"
	.sectionflags	@""
	.align	4


	//----- nvinfo : EIATTR_CUDA_API_VERSION
	.align		4
        /*0000*/ 	.byte	0x04, 0x37
        /*0002*/ 	.short	(.L_41 - .L_40)
.L_40:
        /*0004*/ 	.word	0x00000082


	//----- nvinfo : EIATTR_KPARAM_INFO
	.align		4
.L_41:
        /*0008*/ 	.byte	0x04, 0x17
        /*000a*/ 	.short	(.L_43 - .L_42)
.L_42:
        /*000c*/ 	.word	0x00000000
        /*0010*/ 	.short	0x0003
        /*0012*/ 	.short	0x0018
        /*0014*/ 	.byte	0x00, 0xf0, 0x11, 0x00


	//----- nvinfo : EIATTR_KPARAM_INFO
	.align		4
.L_43:
        /*0018*/ 	.byte	0x04, 0x17
        /*001a*/ 	.short	(.L_45 - .L_44)
.L_44:
        /*001c*/ 	.word	0x00000000
        /*0020*/ 	.short	0x0002
        /*0022*/ 	.short	0x0010
        /*0024*/ 	.byte	0x00, 0xf5, 0x21, 0x00


	//----- nvinfo : EIATTR_KPARAM_INFO
	.align		4
.L_45:
        /*0028*/ 	.byte	0x04, 0x17
        /*002a*/ 	.short	(.L_47 - .L_46)
.L_46:
        /*002c*/ 	.word	0x00000000
        /*0030*/ 	.short	0x0001
        /*0032*/ 	.short	0x0008
        /*0034*/ 	.byte	0x00, 0xf5, 0x21, 0x00


	//----- nvinfo : EIATTR_KPARAM_INFO
	.align		4
.L_47:
        /*0038*/ 	.byte	0x04, 0x17
        /*003a*/ 	.short	(.L_49 - .L_48)
.L_48:
        /*003c*/ 	.word	0x00000000
        /*0040*/ 	.short	0x0000
        /*0042*/ 	.short	0x0000
        /*0044*/ 	.byte	0x00, 0xf5, 0x21, 0x00


	//----- nvinfo : EIATTR_SPARSE_MMA_MASK
	.align		4
.L_49:
        /*0048*/ 	.byte	0x03, 0x50
        /*004a*/ 	.short	0x0000


	//----- nvinfo : EIATTR_MAXREG_COUNT
	.align		4
        /*004c*/ 	.byte	0x03, 0x1b
        /*004e*/ 	.short	0x00ff


	//----- nvinfo : EIATTR_MERCURY_ISA_VERSION
	.align		4
        /*0050*/ 	.byte	0x03, 0x5f
        /*0052*/ 	.short	0x0101


	//----- nvinfo : EIATTR_VRC_CTA_INIT_COUNT
	.align		4
        /*0054*/ 	.byte	0x02, 0x4a
	.zero		1
	.zero		1


	//----- nvinfo : EIATTR_EXIT_INSTR_OFFSETS
	.align		4
        /*0058*/ 	.byte	0x04, 0x1c
        /*005a*/ 	.short	(.L_51 - .L_50)


	//   ....[0]....
.L_50:
        /*005c*/ 	.word	0x00000080


	//   ....[1]....
        /*0060*/ 	.word	0x00000110


	//   ....[2]....
        /*0064*/ 	.word	0x00000b30


	//----- nvinfo : EIATTR_CRS_STACK_SIZE
	.align		4
.L_51:
        /*0068*/ 	.byte	0x04, 0x1e
        /*006a*/ 	.short	(.L_53 - .L_52)
.L_52:
        /*006c*/ 	.word	0x00000000


	//----- nvinfo : EIATTR_CBANK_PARAM_SIZE
	.align		4
.L_53:
        /*0070*/ 	.byte	0x03, 0x19
        /*0072*/ 	.short	0x001c


	//----- nvinfo : EIATTR_PARAM_CBANK
	.align		4
        /*0074*/ 	.byte	0x04, 0x0a
        /*0076*/ 	.short	(.L_55 - .L_54)
	.align		4
.L_54:
        /*0078*/ 	.word	index@(.nv.constant0._Z16computeDFTKernelPdS_S_i)
        /*007c*/ 	.short	0x0380
        /*007e*/ 	.short	0x001c


	//----- nvinfo : EIATTR_SW_WAR
	.align		4
.L_55:
        /*0080*/ 	.byte	0x04, 0x36
        /*0082*/ 	.short	(.L_57 - .L_56)
.L_56:
        /*0084*/ 	.word	0x00000008
.L_57:


//--------------------- .nv.callgraph             --------------------------
	.section	.nv.callgraph,"",@"SHT_CUDA_CALLGRAPH"
	.align	4
	.sectionentsize	8
	.align		4
        /*0000*/ 	.word	0x00000000
	.align		4
        /*0004*/ 	.word	0xffffffff
	.align		4
        /*0008*/ 	.word	0x00000000
	.align		4
        /*000c*/ 	.word	0xfffffffe
	.align		4
        /*0010*/ 	.word	0x00000000
	.align		4
        /*0014*/ 	.word	0xfffffffd
	.align		4
        /*0018*/ 	.word	0x00000000
	.align		4
        /*001c*/ 	.word	0xfffffffc


//--------------------- .nv.constant4             --------------------------
	.section	.nv.constant4,"a",@progbits
	.align	8
	.align		8
.nv.constant4:
        /*0000*/ 	.dword	__cudart_i2opi_d
	.align		8
        /*0008*/ 	.dword	__cudart_sin_cos_coeffs


//--------------------- .text._Z17computeIDFTKernelPdS_S_i --------------------------
	.section	.text._Z17computeIDFTKernelPdS_S_i,"ax",@progbits
	.align	128
        .global         _Z17computeIDFTKernelPdS_S_i
        .type           _Z17computeIDFTKernelPdS_S_i,@function
        .size           _Z17computeIDFTKernelPdS_S_i,(.L_x_49 - _Z17computeIDFTKernelPdS_S_i)
        .other          _Z17computeIDFTKernelPdS_S_i,@"STO_CUDA_ENTRY STV_DEFAULT"
_Z17computeIDFTKernelPdS_S_i:
.text._Z17computeIDFTKernelPdS_S_i:
[----:B------:R-:W0:Y:S01]  /*0000*/  LDC R1, c[0x0][0x37c] ;  /* 0x0000df00ff017b82 */ /* 0x000e220000000800 */
[----:B------:R-:W1:Y:S07]  /*0010*/  S2R R0, SR_TID.X ;  /* 0x0000000000007919 */ /* 0x000e6e0000002100 */
[----:B------:R-:W1:Y:S01]  /*0020*/  S2UR UR5, SR_CTAID.X ;  /* 0x00000000000579c3 */ /* 0x000e620000002500 */
[----:B------:R-:W2:Y:S01]  /*0030*/  LDCU UR4, c[0x0][0x398] ;  /* 0x00007300ff0477ac */ /* 0x000ea20008000800 */
[----:B0-----:R-:W-:-:S06]  /*0040*/  VIADD R1, R1, 0xffffffd8 ;  /* 0xffffffd801017836 */ /* 0x001fcc0000000000 */
[----:B------:R-:W1:Y:S02]  /*0050*/  LDC R9, c[0x0][0x360] ;  /* 0x0000d800ff097b82 */ /* 0x000e640000000800 */
[----:B-1----:R-:W-:-:S05]  /*0060*/  IMAD R9, R9, UR5, R0 ;  /* 0x0000000509097c24 */ /* 0x002fca000f8e0200 */
[----:B--2---:R-:W-:-:S13]  /*0070*/  ISETP.GE.AND P0, PT, R9, UR4, PT ;  /* 0x0000000409007c0c */ /* 0x004fda000bf06270 */
[----:B------:R-:W-:Y:S05]  /*0080*/  @P0 EXIT ;  /* 0x000000000000094d */ /* 0x000fea0003800000 */
[----:B------:R-:W0:Y:S01]  /*0090*/  LDC.64 R4, c[0x0][0x390] ;  /* 0x0000e400ff047b82 */ /* 0x000e220000000a00 */
[----:B------:R-:W1:Y:S01]  /*00a0*/  LDCU.64 UR6, c[0x0][0x358] ;  /* 0x00006b00ff0677ac */ /* 0x000e620008000a00 */
[----:B------:R-:W-:Y:S01]  /*00b0*/  CS2R R10, SRZ ;  /* 0x00000000000a7805 */ /* 0x000fe2000001ff00 */
[----:B------:R-:W-:Y:S01]  /*00c0*/  UISETP.GE.AND UP0, UPT, UR4, 0x1, UPT ;  /* 0x000000010400788c */ /* 0x000fe2000bf06270 */
[----:B0-----:R-:W-:-:S05]  /*00d0*/  IMAD.WIDE R4, R9, 0x8, R4 ;  /* 0x0000000809047825 */ /* 0x001fca00078e0204 */
[----:B-1----:R0:W-:Y:S03]  /*00e0*/  STG.E.64 desc[UR6][R4.64], RZ ;  /* 0x000000ff04007986 */ /* 0x0021e6000c101b06 */
[----:B------:R-:W-:Y:S05]  /*00f0*/  BRA.U !UP0, `(.L_x_0) ;  /* 0x0000000908b07547 */ /* 0x000fea000b800000 */
[----:B------:R-:W1:Y:S01]  /*0100*/  I2F.F64 R8, R9 ;  /* 0x0000000900087312 */ /* 0x000e620000201c00 */
[----:B------:R-:W-:Y:S02]  /*0110*/  CS2R R10, SRZ ;  /* 0x00000000000a7805 */ /* 0x000fe4000001ff00 */
[----:B------:R-:W-:Y:S01]  /*0120*/  CS2R R6, SRZ ;  /* 0x0000000000067805 */ /* 0x000fe2000001ff00 */
[----:B------:R-:W2:Y:S01]  /*0130*/  LDCU UR5, c[0x0][0x398] ;  /* 0x00007300ff0577ac */ /* 0x000ea20008000800 */
[----:B------:R-:W3:Y:S01]  /*0140*/  LDCU.64 UR10, c[0x0][0x380] ;  /* 0x00007000ff0a77ac */ /* 0x000ee20008000a00 */
[----:B------:R-:W4:Y:S01]  /*0150*/  LDCU.64 UR8, c[0x0][0x388] ;  /* 0x00007100ff0877ac */ /* 0x000f220008000a00 */
[----:B------:R-:W0:Y:S01]  /*0160*/  LDCU.64 UR14, c[0x4][0x8] ;  /* 0x01000100ff0e77ac */ /* 0x000e220008000a00 */
[----:B------:R-:W-:-:S12]  /*0170*/  UIADD3 UR4, UPT, UPT, -UR4, URZ, URZ ;  /* 0x000000ff04047290 */ /* 0x000fd8000fffe1ff */
.L_x_10:
[----:B--2---:R-:W2:Y:S01]  /*0180*/  I2F.F64.U32 R12, UR5 ;  /* 0x00000005000c7d12 */ /* 0x004ea20008201800 */
[----:B------:R-:W-:Y:S01]  /*0190*/  IMAD.MOV.U32 R2, RZ, RZ, 0x1 ;  /* 0x00000001ff027424 */ /* 0x000fe200078e00ff */
[----:B------:R-:W-:Y:S01]  /*01a0*/  UMOV UR12, 0x54442eea ;  /* 0x54442eea000c7882 */ /* 0x000fe20000000000 */
[----:B------:R-:W-:Y:S01]  /*01b0*/  UMOV UR13, 0x401921fb ;  /* 0x401921fb000d7882 */ /* 0x000fe20000000000 */
[----:B------:R-:W-:Y:S04]  /*01c0*/  BSSY.RECONVERGENT B0, `(.L_x_1) ;  /* 0x0000016000007945 */ /* 0x000fe80003800200 */
[----:B--2---:R-:W2:Y:S02]  /*01d0*/  MUFU.RCP64H R3, R13 ;  /* 0x0000000d00037308 */ /* 0x004ea40000001800 */
[----:B--2---:R-:W-:-:S08]  /*01e0*/  DFMA R14, -R12, R2, 1 ;  /* 0x3ff000000c0e742b */ /* 0x004fd00000000102 */
[----:B------:R-:W-:-:S08]  /*01f0*/  DFMA R14, R14, R14, R14 ;  /* 0x0000000e0e0e722b */ /* 0x000fd0000000000e */
[----:B------:R-:W-:Y:S02]  /*0200*/  DFMA R14, R2, R14, R2 ;  /* 0x0000000e020e722b */ /* 0x000fe40000000002 */
[----:B------:R-:W-:-:S06]  /*0210*/  DMUL R2, R6, UR12 ;  /* 0x0000000c06027c28 */ /* 0x000fcc0008000000 */
[----:B------:R-:W-:Y:S02]  /*0220*/  DFMA R16, -R12, R14, 1 ;  /* 0x3ff000000c10742b */ /* 0x000fe4000000010e */
[----:B-1----:R-:W-:-:S06]  /*0230*/  DMUL R18, R8, R2 ;  /* 0x0000000208127228 */ /* 0x002fcc0000000000 */
[----:B------:R-:W-:-:S04]  /*0240*/  DFMA R16, R14, R16, R14 ;  /* 0x000000100e10722b */ /* 0x000fc8000000000e */
[----:B------:R-:W-:-:S04]  /*0250*/  FSETP.GEU.AND P1, PT, |R19|, 6.5827683646048100446e-37, PT ;  /* 0x036000001300780b */ /* 0x000fc80003f2e200 */
[----:B------:R-:W-:-:S08]  /*0260*/  DMUL R2, R18, R16 ;  /* 0x0000001012027228 */ /* 0x000fd00000000000 */
[----:B------:R-:W-:-:S08]  /*0270*/  DFMA R14, -R12, R2, R18 ;  /* 0x000000020c0e722b */ /* 0x000fd00000000112 */
[----:B------:R-:W-:-:S10]  /*0280*/  DFMA R2, R16, R14, R2 ;  /* 0x0000000e1002722b */ /* 0x000fd40000000002 */
[----:B------:R-:W-:-:S05]  /*0290*/  FFMA R0, RZ, R13, R3 ;  /* 0x0000000dff007223 */ /* 0x000fca0000000003 */
[----:B------:R-:W-:-:S13]  /*02a0*/  FSETP.GT.AND P0, PT, |R0|, 1.469367938527859385e-39, PT ;  /* 0x001000000000780b */ /* 0x000fda0003f04200 */
[----:B0-----:R-:W-:Y:S05]  /*02b0*/  @P0 BRA P1, `(.L_x_2) ;  /* 0x0000000000180947 */ /* 0x001fea0000800000 */
[----:B------:R-:W-:Y:S01]  /*02c0*/  IMAD.MOV.U32 R14, RZ, RZ, R18 ;  /* 0x000000ffff0e7224 */ /* 0x000fe200078e0012 */
[----:B------:R-:W-:Y:S01]  /*02d0*/  MOV R0, 0x300 ;  /* 0x0000030000007802 */ /* 0x000fe20000000f00 */
[----:B------:R-:W-:-:S07]  /*02e0*/  IMAD.MOV.U32 R15, RZ, RZ, R19 ;  /* 0x000000ffff0f7224 */ /* 0x000fce00078e0013 */
[----:B0--34-:R-:W-:Y:S05]  /*02f0*/  CALL.REL.NOINC `($__internal_0_$__cuda_sm20_div_rn_f64_full) ;  /* 0x0000000800a07944 */ /* 0x019fea0003c00000 */
[----:B------:R-:W-:Y:S02]  /*0300*/  IMAD.MOV.U32 R2, RZ, RZ, R18 ;  /* 0x000000ffff027224 */ /* 0x000fe400078e0012 */
[----:B------:R-:W-:-:S07]  /*0310*/  IMAD.MOV.U32 R3, RZ, RZ, R19 ;  /* 0x000000ffff037224 */ /* 0x000fce00078e0013 */
.L_x_2:
[----:B0--34-:R-:W-:Y:S05]  /*0320*/  BSYNC.RECONVERGENT B0 ;  /* 0x0000000000007941 */ /* 0x019fea0003800200 */
.L_x_1:
[----:B------:R-:W-:Y:S02]  /*0330*/  IMAD.U32 R26, RZ, RZ, UR10 ;  /* 0x0000000aff1a7e24 */ /* 0x000fe4000f8e00ff */
[----:B------:R-:W-:-:S06]  /*0340*/  IMAD.U32 R27, RZ, RZ, UR11 ;  /* 0x0000000bff1b7e24 */ /* 0x000fcc000f8e00ff */
[----:B------:R-:W5:Y:S01]  /*0350*/  LDG.E.64 R26, desc[UR6][R26.64] ;  /* 0x000000061a1a7981 */ /* 0x000f62000c1e1b00 */
[----:B------:R-:W-:Y:S01]  /*0360*/  DSETP.NEU.AND P0, PT, |R2|, +INF , PT ;  /* 0x7ff000000200742a */ /* 0x000fe20003f0d200 */
[----:B------:R-:W-:-:S13]  /*0370*/  BSSY.RECONVERGENT B0, `(.L_x_3) ;  /* 0x000001e000007945 */ /* 0x000fda0003800200 */
[----:B------:R-:W-:Y:S01]  /*0380*/  @!P0 DMUL R28, RZ, R2 ;  /* 0x00000002ff1c8228 */ /* 0x000fe20000000000 */
[----:B------:R-:W-:Y:S01]  /*0390*/  @!P0 IMAD.MOV.U32 R0, RZ, RZ, 0x1 ;  /* 0x00000001ff008424 */ /* 0x000fe200078e00ff */
[----:B------:R-:W-:Y:S09]  /*03a0*/  @!P0 BRA `(.L_x_4) ;  /* 0x0000000000688947 */ /* 0x000ff20003800000 */
[----:B------:R-:W-:Y:S01]  /*03b0*/  UMOV UR12, 0x6dc9c883 ;  /* 0x6dc9c883000c7882 */ /* 0x000fe20000000000 */
[----:B------:R-:W-:Y:S01]  /*03c0*/  UMOV UR13, 0x3fe45f30 ;  /* 0x3fe45f30000d7882 */ /* 0x000fe20000000000 */
[C---:B------:R-:W-:Y:S01]  /*03d0*/  DSETP.GE.AND P0, PT, |R2|.reuse, 2.14748364800000000000e+09, PT ;  /* 0x41e000000200742a */ /* 0x040fe20003f06200 */
[----:B------:R-:W-:Y:S01]  /*03e0*/  BSSY.RECONVERGENT B1, `(.L_x_5) ;  /* 0x0000015000017945 */ /* 0x000fe20003800200 */
[----:B------:R-:W-:Y:S01]  /*03f0*/  DMUL R12, R2, UR12 ;  /* 0x0000000c020c7c28 */ /* 0x000fe20008000000 */
[----:B------:R-:W-:Y:S01]  /*0400*/  UMOV UR12, 0x54442d18 ;  /* 0x54442d18000c7882 */ /* 0x000fe20000000000 */
[----:B------:R-:W-:-:S04]  /*0410*/  UMOV UR13, 0x3ff921fb ;  /* 0x3ff921fb000d7882 */ /* 0x000fc80000000000 */
[----:B------:R-:W0:Y:S08]  /*0420*/  F2I.F64 R0, R12 ;  /* 0x0000000c00007311 */ /* 0x000e300000301100 */
[----:B0-----:R-:W0:Y:S02]  /*0430*/  I2F.F64 R28, R0 ;  /* 0x00000000001c7312 */ /* 0x001e240000201c00 */
[----:B0-----:R-:W-:Y:S01]  /*0440*/  DFMA R14, R28, -UR12, R2 ;  /* 0x8000000c1c0e7c2b */ /* 0x001fe20008000002 */
[----:B------:R-:W-:Y:S01]  /*0450*/  UMOV UR12, 0x33145c00 ;  /* 0x33145c00000c7882 */ /* 0x000fe20000000000 */
[----:B------:R-:W-:-:S06]  /*0460*/  UMOV UR13, 0x3c91a626 ;  /* 0x3c91a626000d7882 */ /* 0x000fcc0000000000 */
[----:B------:R-:W-:Y:S01]  /*0470*/  DFMA R14, R28, -UR12, R14 ;  /* 0x8000000c1c0e7c2b */ /* 0x000fe2000800000e */
[----:B------:R-:W-:Y:S01]  /*0480*/  UMOV UR12, 0x252049c0 ;  /* 0x252049c0000c7882 */ /* 0x000fe20000000000 */
[----:B------:R-:W-:-:S06]  /*0490*/  UMOV UR13, 0x397b839a ;  /* 0x397b839a000d7882 */ /* 0x000fcc0000000000 */
[----:B------:R-:W-:Y:S01]  /*04a0*/  DFMA R28, R28, -UR12, R14 ;  /* 0x8000000c1c1c7c2b */ /* 0x000fe2000800000e */
[----:B------:R-:W-:Y:S10]  /*04b0*/  @!P0 BRA `(.L_x_6) ;  /* 0x00000000001c8947 */ /* 0x000ff40003800000 */
[----:B------:R-:W-:Y:S01]  /*04c0*/  IMAD.MOV.U32 R16, RZ, RZ, R2 ;  /* 0x000000ffff107224 */ /* 0x000fe200078e0002 */
[----:B------:R-:W-:Y:S01]  /*04d0*/  MOV R0, 0x500 ;  /* 0x0000050000007802 */ /* 0x000fe20000000f00 */
[----:B------:R-:W-:-:S07]  /*04e0*/  IMAD.MOV.U32 R12, RZ, RZ, R3 ;  /* 0x000000ffff0c7224 */ /* 0x000fce00078e0003 */
[----:B-----5:R-:W-:Y:S05]  /*04f0*/  CALL.REL.NOINC `($_Z17computeIDFTKernelPdS_S_i$__internal_trig_reduction_slowpathd) ;  /* 0x0000000c00907944 */ /* 0x020fea0003c00000 */
[----:B------:R-:W-:Y:S02]  /*0500*/  IMAD.MOV.U32 R0, RZ, RZ, R14 ;  /* 0x000000ffff007224 */ /* 0x000fe400078e000e */
[----:B------:R-:W-:Y:S02]  /*0510*/  IMAD.MOV.U32 R28, RZ, RZ, R16 ;  /* 0x000000ffff1c7224 */ /* 0x000fe400078e0010 */
[----:B------:R-:W-:-:S07]  /*0520*/  IMAD.MOV.U32 R29, RZ, RZ, R17 ;  /* 0x000000ffff1d7224 */ /* 0x000fce00078e0011 */
.L_x_6:
[----:B------:R-:W-:Y:S05]  /*0530*/  BSYNC.RECONVERGENT B1 ;  /* 0x0000000000017941 */ /* 0x000fea0003800200 */
.L_x_5:
[----:B------:R-:W-:-:S07]  /*0540*/  VIADD R0, R0, 0x1 ;  /* 0x0000000100007836 */ /* 0x000fce0000000000 */
.L_x_4:
[----:B------:R-:W-:Y:S05]  /*0550*/  BSYNC.RECONVERGENT B0 ;  /* 0x0000000000007941 */ /* 0x000fea0003800200 */
.L_x_3:
[----:B------:R-:W-:-:S05]  /*0560*/  IMAD.SHL.U32 R12, R0, 0x40, RZ ;  /* 0x00000040000c7824 */ /* 0x000fca00078e00ff */
[----:B------:R-:W-:-:S04]  /*0570*/  LOP3.LUT R12, R12, 0x40, RZ, 0xc0, !PT ;  /* 0x000000400c0c7812 */ /* 0x000fc800078ec0ff */
[----:B------:R-:W-:-:S05]  /*0580*/  IADD3 R32, P0, PT, R12, UR14, RZ ;  /* 0x0000000e0c207c10 */ /* 0x000fca000ff1e0ff */
[----:B------:R-:W-:-:S05]  /*0590*/  IMAD.X R33, RZ, RZ, UR15, P0 ;  /* 0x0000000fff217e24 */ /* 0x000fca00080e06ff */
[----:B------:R-:W2:Y:S04]  /*05a0*/  LDG.E.128.CONSTANT R12, desc[UR6][R32.64] ;  /* 0x00000006200c7981 */ /* 0x000ea8000c1e9d00 */
[----:B------:R-:W3:Y:S04]  /*05b0*/  LDG.E.128.CONSTANT R16, desc[UR6][R32.64+0x10] ;  /* 0x0000100620107981 */ /* 0x000ee8000c1e9d00 */
[----:B------:R-:W4:Y:S01]  /*05c0*/  LDG.E.128.CONSTANT R20, desc[UR6][R32.64+0x20] ;  /* 0x0000200620147981 */ /* 0x000f22000c1e9d00 */
[----:B------:R-:W-:Y:S02]  /*05d0*/  IMAD.U32 R24, RZ, RZ, UR8 ;  /* 0x00000008ff187e24 */ /* 0x000fe4000f8e00ff */
[----:B------:R-:W-:-:S06]  /*05e0*/  IMAD.U32 R25, RZ, RZ, UR9 ;  /* 0x00000009ff197e24 */ /* 0x000fcc000f8e00ff */
[----:B------:R-:W5:Y:S01]  /*05f0*/  LDG.E.64 R24, desc[UR6][R24.64] ;  /* 0x0000000618187981 */ /* 0x000f62000c1e1b00 */
[----:B------:R-:W-:Y:S01]  /*0600*/  LOP3.LUT R30, R0, 0x1, RZ, 0xc0, !PT ;  /* 0x00000001001e7812 */ /* 0x000fe200078ec0ff */
[----:B------:R-:W-:Y:S01]  /*0610*/  IMAD.MOV.U32 R34, RZ, RZ, 0x20fd8164 ;  /* 0x20fd8164ff227424 */ /* 0x000fe200078e00ff */
[----:B------:R-:W-:Y:S01]  /*0620*/  DSETP.NEU.AND P1, PT, |R2|, +INF , PT ;  /* 0x7ff000000200742a */ /* 0x000fe20003f2d200 */
[----:B------:R-:W-:Y:S01]  /*0630*/  BSSY.RECONVERGENT B0, `(.L_x_7) ;  /* 0x0000031000007945 */ /* 0x000fe20003800200 */
[----:B------:R-:W-:Y:S01]  /*0640*/  ISETP.NE.U32.AND P0, PT, R30, 0x1, PT ;  /* 0x000000011e00780c */ /* 0x000fe20003f05070 */
[----:B------:R-:W-:-:S03]  /*0650*/  IMAD.MOV.U32 R30, RZ, RZ, 0x3da8ff83 ;  /* 0x3da8ff83ff1e7424 */ /* 0x000fc600078e00ff */
[----:B------:R-:W-:Y:S02]  /*0660*/  FSEL R34, R34, -8.06006814911005101289e+34, !P0 ;  /* 0xf9785eba22227808 */ /* 0x000fe40004000000 */
[----:B------:R-:W-:Y:S01]  /*0670*/  FSEL R35, -R30, 0.11223486810922622681, !P0 ;  /* 0x3de5db651e237808 */ /* 0x000fe20004000100 */
[----:B------:R-:W-:-:S08]  /*0680*/  DMUL R30, R28, R28 ;  /* 0x0000001c1c1e7228 */ /* 0x000fd00000000000 */
[----:B--2---:R-:W-:-:S08]  /*0690*/  DFMA R12, R30, R34, R12 ;  /* 0x000000221e0c722b */ /* 0x004fd0000000000c */
[----:B------:R-:W-:-:S08]  /*06a0*/  DFMA R12, R30, R12, R14 ;  /* 0x0000000c1e0c722b */ /* 0x000fd0000000000e */
[----:B---3--:R-:W-:-:S08]  /*06b0*/  DFMA R12, R30, R12, R16 ;  /* 0x0000000c1e0c722b */ /* 0x008fd00000000010 */
[----:B------:R-:W-:-:S08]  /*06c0*/  DFMA R12, R30, R12, R18 ;  /* 0x0000000c1e0c722b */ /* 0x000fd00000000012 */
[----:B----4-:R-:W-:-:S08]  /*06d0*/  DFMA R12, R30, R12, R20 ;  /* 0x0000000c1e0c722b */ /* 0x010fd00000000014 */
[----:B------:R-:W-:-:S08]  /*06e0*/  DFMA R12, R30, R12, R22 ;  /* 0x0000000c1e0c722b */ /* 0x000fd00000000016 */
[----:B------:R-:W-:Y:S02]  /*06f0*/  DFMA R28, R12, R28, R28 ;  /* 0x0000001c0c1c722b */ /* 0x000fe4000000001c */
[----:B------:R-:W-:-:S10]  /*0700*/  DFMA R12, R30, R12, 1 ;  /* 0x3ff000001e0c742b */ /* 0x000fd4000000000c */
[----:B------:R-:W-:Y:S02]  /*0710*/  FSEL R14, R12, R28, !P0 ;  /* 0x0000001c0c0e7208 */ /* 0x000fe40004000000 */
[----:B------:R-:W-:Y:S01]  /*0720*/  FSEL R15, R13, R29, !P0 ;  /* 0x0000001d0d0f7208 */ /* 0x000fe20004000000 */
[----:B------:R-:W-:Y:S01]  /*0730*/  @!P1 DMUL R28, RZ, R2 ;  /* 0x00000002ff1c9228 */ /* 0x000fe20000000000 */
[----:B------:R-:W-:Y:S01]  /*0740*/  LOP3.LUT P0, RZ, R0, 0x2, RZ, 0xc0, !PT ;  /* 0x0000000200ff7812 */ /* 0x000fe2000780c0ff */
[----:B------:R-:W-:-:S03]  /*0750*/  @!P1 IMAD.MOV.U32 R0, RZ, RZ, RZ ;  /* 0x000000ffff009224 */ /* 0x000fc600078e00ff */
[----:B------:R-:W-:-:S10]  /*0760*/  DADD R12, RZ, -R14 ;  /* 0x00000000ff0c7229 */ /* 0x000fd4000000080e */
[----:B------:R-:W-:Y:S02]  /*0770*/  FSEL R12, R14, R12, !P0 ;  /* 0x0000000c0e0c7208 */ /* 0x000fe40004000000 */
[----:B------:R-:W-:-:S06]  /*0780*/  FSEL R13, R15, R13, !P0 ;  /* 0x0000000d0f0d7208 */ /* 0x000fcc0004000000 */
[----:B-----5:R-:W-:Y:S01]  /*0790*/  DMUL R26, R26, R12 ;  /* 0x0000000c1a1a7228 */ /* 0x020fe20000000000 */
[----:B------:R-:W-:Y:S10]  /*07a0*/  @!P1 BRA `(.L_x_8) ;  /* 0x0000000000649947 */ /* 0x000ff40003800000 */
[----:B------:R-:W-:Y:S01]  /*07b0*/  UMOV UR12, 0x6dc9c883 ;  /* 0x6dc9c883000c7882 */ /* 0x000fe20000000000 */
[----:B------:R-:W-:Y:S01]  /*07c0*/  UMOV UR13, 0x3fe45f30 ;  /* 0x3fe45f30000d7882 */ /* 0x000fe20000000000 */
[C---:B------:R-:W-:Y:S02]  /*07d0*/  DSETP.GE.AND P0, PT, |R2|.reuse, 2.14748364800000000000e+09, PT ;  /* 0x41e000000200742a */ /* 0x040fe40003f06200 */
        /* <DEDUP_REMOVED lines=13> */
[----:B------:R-:W-:Y:S01]  /*08b0*/  BSSY.RECONVERGENT B1, `(.L_x_9) ;  /* 0x0000005000017945 */ /* 0x000fe20003800200 */
[----:B------:R-:W-:Y:S01]  /*08c0*/  IMAD.MOV.U32 R16, RZ, RZ, R2 ;  /* 0x000000ffff107224 */ /* 0x000fe200078e0002 */
[----:B------:R-:W-:Y:S01]  /*08d0*/  MOV R0, 0x900 ;  /* 0x0000090000007802 */ /* 0x000fe20000000f00 */
[----:B------:R-:W-:-:S07]  /*08e0*/  IMAD.MOV.U32 R12, RZ, RZ, R3 ;  /* 0x000000ffff0c7224 */ /* 0x000fce00078e0003 */
[----:B------:R-:W-:Y:S05]  /*08f0*/  CALL.REL.NOINC `($_Z17computeIDFTKernelPdS_S_i$__internal_trig_reduction_slowpathd) ;  /* 0x0000000800907944 */ /* 0x000fea0003c00000 */
[----:B------:R-:W-:Y:S05]  /*0900*/  BSYNC.RECONVERGENT B1 ;  /* 0x0000000000017941 */ /* 0x000fea0003800200 */
.L_x_9:
[----:B------:R-:W-:Y:S02]  /*0910*/  IMAD.MOV.U32 R0, RZ, RZ, R14 ;  /* 0x000000ffff007224 */ /* 0x000fe400078e000e */
[----:B------:R-:W-:Y:S02]  /*0920*/  IMAD.MOV.U32 R28, RZ, RZ, R16 ;  /* 0x000000ffff1c7224 */ /* 0x000fe400078e0010 */
[----:B------:R-:W-:-:S07]  /*0930*/  IMAD.MOV.U32 R29, RZ, RZ, R17 ;  /* 0x000000ffff1d7224 */ /* 0x000fce00078e0011 */
.L_x_8:
[----:B------:R-:W-:Y:S05]  /*0940*/  BSYNC.RECONVERGENT B0 ;  /* 0x0000000000007941 */ /* 0x000fea0003800200 */
.L_x_7:
[----:B------:R-:W-:-:S05]  /*0950*/  IMAD.SHL.U32 R2, R0, 0x40, RZ ;  /* 0x0000004000027824 */ /* 0x000fca00078e00ff */
[----:B------:R-:W-:-:S04]  /*0960*/  LOP3.LUT R2, R2, 0x40, RZ, 0xc0, !PT ;  /* 0x0000004002027812 */ /* 0x000fc800078ec0ff */
[----:B------:R-:W-:-:S05]  /*0970*/  IADD3 R30, P0, PT, R2, UR14, RZ ;  /* 0x0000000e021e7c10 */ /* 0x000fca000ff1e0ff */
[----:B------:R-:W-:-:S05]  /*0980*/  IMAD.X R31, RZ, RZ, UR15, P0 ;  /* 0x0000000fff1f7e24 */ /* 0x000fca00080e06ff */
[----:B------:R-:W2:Y:S04]  /*0990*/  LDG.E.128.CONSTANT R12, desc[UR6][R30.64] ;  /* 0x000000061e0c7981 */ /* 0x000ea8000c1e9d00 */
[----:B------:R-:W3:Y:S04]  /*09a0*/  LDG.E.128.CONSTANT R16, desc[UR6][R30.64+0x10] ;  /* 0x000010061e107981 */ /* 0x000ee8000c1e9d00 */
[----:B------:R-:W4:Y:S01]  /*09b0*/  LDG.E.128.CONSTANT R20, desc[UR6][R30.64+0x20] ;  /* 0x000020061e147981 */ /* 0x000f22000c1e9d00 */
[----:B------:R-:W-:Y:S01]  /*09c0*/  LOP3.LUT R2, R0, 0x1, RZ, 0xc0, !PT ;  /* 0x0000000100027812 */ /* 0x000fe200078ec0ff */
[----:B------:R-:W-:Y:S01]  /*09d0*/  IMAD.MOV.U32 R32, RZ, RZ, 0x20fd8164 ;  /* 0x20fd8164ff207424 */ /* 0x000fe200078e00ff */
[----:B------:R-:W-:Y:S01]  /*09e0*/  UIADD3 UR8, UP0, UPT, UR8, 0x8, URZ ;  /* 0x0000000808087890 */ /* 0x000fe2000ff1e0ff */
[----:B------:R-:W-:Y:S01]  /*09f0*/  IMAD.MOV.U32 R33, RZ, RZ, 0x3da8ff83 ;  /* 0x3da8ff83ff217424 */ /* 0x000fe200078e00ff */
[----:B------:R-:W-:Y:S01]  /*0a00*/  ISETP.NE.U32.AND P0, PT, R2, 0x1, PT ;  /* 0x000000010200780c */ /* 0x000fe20003f05070 */
[----:B------:R-:W-:Y:S01]  /*0a10*/  DMUL R2, R28, R28 ;  /* 0x0000001c1c027228 */ /* 0x000fe20000000000 */
[----:B------:R-:W-:Y:S01]  /*0a20*/  UIADD3 UR4, UPT, UPT, UR4, 0x1, URZ ;  /* 0x0000000104047890 */ /* 0x000fe2000fffe0ff */
[----:B------:R-:W-:Y:S01]  /*0a30*/  DADD R6, R6, 1 ;  /* 0x3ff0000006067429 */ /* 0x000fe20000000000 */
[----:B------:R-:W-:Y:S01]  /*0a40*/  FSEL R32, R32, -8.06006814911005101289e+34, !P0 ;  /* 0xf9785eba20207808 */ /* 0x000fe20004000000 */
[----:B------:R-:W-:Y:S01]  /*0a50*/  UIADD3.X UR9, UPT, UPT, URZ, UR9, URZ, UP0, !UPT ;  /* 0x00000009ff097290 */ /* 0x000fe200087fe4ff */
[----:B------:R-:W-:Y:S01]  /*0a60*/  FSEL R33, -R33, 0.11223486810922622681, !P0 ;  /* 0x3de5db6521217808 */ /* 0x000fe20004000100 */
[----:B------:R-:W-:-:S02]  /*0a70*/  UISETP.NE.AND UP0, UPT, UR4, URZ, UPT ;  /* 0x000000ff0400728c */ /* 0x000fc4000bf05270 */
[----:B------:R-:W-:-:S04]  /*0a80*/  UIADD3 UR10, UP1, UPT, UR10, 0x8, URZ ;  /* 0x000000080a0a7890 */ /* 0x000fc8000ff3e0ff */
[----:B------:R-:W-:Y:S01]  /*0a90*/  UIADD3.X UR11, UPT, UPT, URZ, UR11, URZ, UP1, !UPT ;  /* 0x0000000bff0b7290 */ /* 0x000fe20008ffe4ff */
        /* <DEDUP_REMOVED lines=9> */
[----:B------:R-:W-:Y:S02]  /*0b30*/  FSEL R13, R3, R29, !P0 ;  /* 0x0000001d030d7208 */ /* 0x000fe40004000000 */
[----:B------:R-:W-:-:S04]  /*0b40*/  LOP3.LUT P0, RZ, R0, 0x2, RZ, 0xc0, !PT ;  /* 0x0000000200ff7812 */ /* 0x000fc8000780c0ff */
[----:B------:R-:W-:-:S10]  /*0b50*/  DADD R2, RZ, -R12 ;  /* 0x00000000ff027229 */ /* 0x000fd4000000080c */
[----:B------:R-:W-:Y:S02]  /*0b60*/  FSEL R2, R12, R2, !P0 ;  /* 0x000000020c027208 */ /* 0x000fe40004000000 */
[----:B------:R-:W-:-:S06]  /*0b70*/  FSEL R3, R13, R3, !P0 ;  /* 0x000000030d037208 */ /* 0x000fcc0004000000 */
[----:B------:R-:W-:-:S08]  /*0b80*/  DFMA R24, -R24, R2, R26 ;  /* 0x000000021818722b */ /* 0x000fd0000000011a */
[----:B------:R-:W-:-:S07]  /*0b90*/  DADD R10, R24, R10 ;  /* 0x00000000180a7229 */ /* 0x000fce000000000a */
[----:B------:R0:W-:Y:S01]  /*0ba0*/  STG.E.64 desc[UR6][R4.64], R10 ;  /* 0x0000000a04007986 */ /* 0x0001e2000c101b06 */
[----:B------:R-:W-:Y:S05]  /*0bb0*/  BRA.U UP0, `(.L_x_10) ;  /* 0xfffffff500707547 */ /* 0x000fea000b83ffff */
.L_x_0:
[----:B------:R-:W1:Y:S01]  /*0bc0*/  LDCU UR4, c[0x0][0x398] ;  /* 0x00007300ff0477ac */ /* 0x000e620008000800 */
[----:B------:R-:W-:Y:S01]  /*0bd0*/  IMAD.MOV.U32 R2, RZ, RZ, 0x1 ;  /* 0x00000001ff027424 */ /* 0x000fe200078e00ff */
[----:B------:R-:W-:Y:S01]  /*0be0*/  FSETP.GEU.AND P1, PT, |R11|, 6.5827683646048100446e-37, PT ;  /* 0x036000000b00780b */ /* 0x000fe20003f2e200 */
[----:B------:R-:W-:Y:S01]  /*0bf0*/  BSSY.RECONVERGENT B0, `(.L_x_11) ;  /* 0x0000016000007945 */ /* 0x000fe20003800200 */
[----:B-1----:R-:W1:Y:S08]  /*0c00*/  I2F.F64 R6, UR4 ;  /* 0x0000000400067d12 */ /* 0x002e700008201c00 */
[----:B-1----:R-:W1:Y:S02]  /*0c10*/  MUFU.RCP64H R3, R7 ;  /* 0x0000000700037308 */ /* 0x002e640000001800 */
[----:B-1----:R-:W-:-:S08]  /*0c20*/  DFMA R8, -R6, R2, 1 ;  /* 0x3ff000000608742b */ /* 0x002fd00000000102 */
[----:B------:R-:W-:-:S08]  /*0c30*/  DFMA R8, R8, R8, R8 ;  /* 0x000000080808722b */ /* 0x000fd00000000008 */
[----:B------:R-:W-:-:S08]  /*0c40*/  DFMA R8, R2, R8, R2 ;  /* 0x000000080208722b */ /* 0x000fd00000000002 */
[----:B------:R-:W-:-:S08]  /*0c50*/  DFMA R2, -R6, R8, 1 ;  /* 0x3ff000000602742b */ /* 0x000fd00000000108 */
[----:B------:R-:W-:-:S08]  /*0c60*/  DFMA R2, R8, R2, R8 ;  /* 0x000000020802722b */ /* 0x000fd00000000008 */
[----:B------:R-:W-:-:S08]  /*0c70*/  DMUL R8, R2, R10 ;  /* 0x0000000a02087228 */ /* 0x000fd00000000000 */
[----:B------:R-:W-:-:S08]  /*0c80*/  DFMA R12, -R6, R8, R10 ;  /* 0x00000008060c722b */ /* 0x000fd0000000010a */
[----:B------:R-:W-:-:S10]  /*0c90*/  DFMA R2, R2, R12, R8 ;  /* 0x0000000c0202722b */ /* 0x000fd40000000008 */
[----:B------:R-:W-:-:S05]  /*0ca0*/  FFMA R0, RZ, R7, R3 ;  /* 0x00000007ff007223 */ /* 0x000fca0000000003 */
[----:B------:R-:W-:-:S13]  /*0cb0*/  FSETP.GT.AND P0, PT, |R0|, 1.469367938527859385e-39, PT ;  /* 0x001000000000780b */ /* 0x000fda0003f04200 */
[----:B------:R-:W-:Y:S05]  /*0cc0*/  @P0 BRA P1, `(.L_x_12) ;  /* 0x0000000000200947 */ /* 0x000fea0000800000 */
[----:B------:R-:W-:Y:S01]  /*0cd0*/  IMAD.MOV.U32 R14, RZ, RZ, R10 ;  /* 0x000000ffff0e7224 */ /* 0x000fe200078e000a */
[----:B------:R-:W-:Y:S01]  /*0ce0*/  MOV R0, 0xd30 ;  /* 0x00000d3000007802 */ /* 0x000fe20000000f00 */
[----:B------:R-:W-:Y:S02]  /*0cf0*/  IMAD.MOV.U32 R15, RZ, RZ, R11 ;  /* 0x000000ffff0f7224 */ /* 0x000fe400078e000b */
[----:B------:R-:W-:Y:S02]  /*0d00*/  IMAD.MOV.U32 R12, RZ, RZ, R6 ;  /* 0x000000ffff0c7224 */ /* 0x000fe400078e0006 */
[----:B------:R-:W-:-:S07]  /*0d10*/  IMAD.MOV.U32 R13, RZ, RZ, R7 ;  /* 0x000000ffff0d7224 */ /* 0x000fce00078e0007 */
[----:B0-----:R-:W-:Y:S05]  /*0d20*/  CALL.REL.NOINC `($__internal_0_$__cuda_sm20_div_rn_f64_full) ;  /* 0x0000000000147944 */ /* 0x001fea0003c00000 */
[----:B------:R-:W-:Y:S02]  /*0d30*/  IMAD.MOV.U32 R2, RZ, RZ, R18 ;  /* 0x000000ffff027224 */ /* 0x000fe400078e0012 */
[----:B------:R-:W-:-:S07]  /*0d40*/  IMAD.MOV.U32 R3, RZ, RZ, R19 ;  /* 0x000000ffff037224 */ /* 0x000fce00078e0013 */
.L_x_12:
[----:B------:R-:W-:Y:S05]  /*0d50*/  BSYNC.RECONVERGENT B0 ;  /* 0x0000000000007941 */ /* 0x000fea0003800200 */
.L_x_11:
[----:B------:R-:W-:Y:S01]  /*0d60*/  STG.E.64 desc[UR6][R4.64], R2 ;  /* 0x0000000204007986 */ /* 0x000fe2000c101b06 */
[----:B------:R-:W-:Y:S05]  /*0d70*/  EXIT ;  /* 0x000000000000794d */ /* 0x000fea0003800000 */
        .weak           $__internal_0_$__cuda_sm20_div_rn_f64_full
        .type           $__internal_0_$__cuda_sm20_div_rn_f64_full,@function
        .size           $__internal_0_$__cuda_sm20_div_rn_f64_full,($_Z17computeIDFTKernelPdS_S_i$__internal_trig_reduction_slowpathd - $__internal_0_$__cuda_sm20_div_rn_f64_full)
$__internal_0_$__cuda_sm20_div_rn_f64_full:
[C---:B------:R-:W-:Y:S01]  /*0d80*/  FSETP.GEU.AND P0, PT, |R13|.reuse, 1.469367938527859385e-39, PT ;  /* 0x001000000d00780b */ /* 0x040fe20003f0e200 */
[----:B------:R-:W-:Y:S01]  /*0d90*/  IMAD.MOV.U32 R16, RZ, RZ, 0x1 ;  /* 0x00000001ff107424 */ /* 0x000fe200078e00ff */
[----:B------:R-:W-:Y:S01]  /*0da0*/  LOP3.LUT R2, R13, 0x800fffff, RZ, 0xc0, !PT ;  /* 0x800fffff0d027812 */ /* 0x000fe200078ec0ff */
[----:B------:R-:W-:Y:S01]  /*0db0*/  BSSY.RECONVERGENT B1, `(.L_x_13) ;  /* 0x0000055000017945 */ /* 0x000fe20003800200 */
[C---:B------:R-:W-:Y:S02]  /*0dc0*/  FSETP.GEU.AND P2, PT, |R15|.reuse, 1.469367938527859385e-39, PT ;  /* 0x001000000f00780b */ /* 0x040fe40003f4e200 */
[----:B------:R-:W-:Y:S01]  /*0dd0*/  LOP3.LUT R3, R2, 0x3ff00000, RZ, 0xfc, !PT ;  /* 0x3ff0000002037812 */ /* 0x000fe200078efcff */
[----:B------:R-:W-:Y:S01]  /*0de0*/  IMAD.MOV.U32 R2, RZ, RZ, R12 ;  /* 0x000000ffff027224 */ /* 0x000fe200078e000c */
[----:B------:R-:W-:-:S05]  /*0df0*/  LOP3.LUT R18, R15, 0x7ff00000, RZ, 0xc0, !PT ;  /* 0x7ff000000f127812 */ /* 0x000fca00078ec0ff */
[----:B------:R-:W-:-:S04]  /*0e00*/  @!P0 DMUL R2, R12, 8.98846567431157953865e+307 ;  /* 0x7fe000000c028828 */ /* 0x000fc80000000000 */
[----:B------:R-:W-:Y:S02]  /*0e10*/  @!P2 LOP3.LUT R19, R13, 0x7ff00000, RZ, 0xc0, !PT ;  /* 0x7ff000000d13a812 */ /* 0x000fe400078ec0ff */
[----:B------:R-:W0:Y:S02]  /*0e20*/  MUFU.RCP64H R17, R3 ;  /* 0x0000000300117308 */ /* 0x000e240000001800 */
[----:B------:R-:W-:Y:S01]  /*0e30*/  @!P2 ISETP.GE.U32.AND P3, PT, R18, R19, PT ;  /* 0x000000131200a20c */ /* 0x000fe20003f66070 */
[----:B------:R-:W-:Y:S01]  /*0e40*/  IMAD.MOV.U32 R19, RZ, RZ, 0x1ca00000 ;  /* 0x1ca00000ff137424 */ /* 0x000fe200078e00ff */
[----:B0-----:R-:W-:-:S08]  /*0e50*/  DFMA R20, R16, -R2, 1 ;  /* 0x3ff000001014742b */ /* 0x001fd00000000802 */
[----:B------:R-:W-:Y:S01]  /*0e60*/  DFMA R22, R20, R20, R20 ;  /* 0x000000141416722b */ /* 0x000fe20000000014 */
[----:B------:R-:W-:-:S04]  /*0e70*/  LOP3.LUT R21, R13, 0x7ff00000, RZ, 0xc0, !PT ;  /* 0x7ff000000d157812 */ /* 0x000fc800078ec0ff */
[----:B------:R-:W-:-:S03]  /*0e80*/  ISETP.GE.U32.AND P1, PT, R18, R21, PT ;  /* 0x000000151200720c */ /* 0x000fc60003f26070 */
[----:B------:R-:W-:Y:S01]  /*0e90*/  DFMA R24, R16, R22, R16 ;  /* 0x000000161018722b */ /* 0x000fe20000000010 */
[C---:B------:R-:W-:Y:S01]  /*0ea0*/  @!P2 SEL R23, R19.reuse, 0x63400000, !P3 ;  /* 0x634000001317a807 */ /* 0x040fe20005800000 */
[----:B------:R-:W-:Y:S01]  /*0eb0*/  IMAD.MOV.U32 R16, RZ, RZ, R14 ;  /* 0x000000ffff107224 */ /* 0x000fe200078e000e */
[----:B------:R-:W-:Y:S01]  /*0ec0*/  SEL R17, R19, 0x63400000, !P1 ;  /* 0x6340000013117807 */ /* 0x000fe20004800000 */
[----:B------:R-:W-:Y:S01]  /*0ed0*/  @!P2 IMAD.MOV.U32 R22, RZ, RZ, RZ ;  /* 0x000000ffff16a224 */ /* 0x000fe200078e00ff */
[--C-:B------:R-:W-:Y:S02]  /*0ee0*/  @!P2 LOP3.LUT R23, R23, 0x80000000, R15.reuse, 0xf8, !PT ;  /* 0x800000001717a812 */ /* 0x100fe400078ef80f */
[----:B------:R-:W-:Y:S01]  /*0ef0*/  LOP3.LUT R17, R17, 0x800fffff, R15, 0xf8, !PT ;  /* 0x800fffff11117812 */ /* 0x000fe200078ef80f */
[----:B------:R-:W-:Y:S01]  /*0f00*/  DFMA R26, R24, -R2, 1 ;  /* 0x3ff00000181a742b */ /* 0x000fe20000000802 */
[----:B------:R-:W-:-:S06]  /*0f10*/  @!P2 LOP3.LUT R23, R23, 0x100000, RZ, 0xfc, !PT ;  /* 0x001000001717a812 */ /* 0x000fcc00078efcff */
[----:B------:R-:W-:Y:S02]  /*0f20*/  @!P2 DFMA R16, R16, 2, -R22 ;  /* 0x400000001010a82b */ /* 0x000fe40000000816 */
[----:B------:R-:W-:Y:S01]  /*0f30*/  DFMA R22, R24, R26, R24 ;  /* 0x0000001a1816722b */ /* 0x000fe20000000018 */
[----:B------:R-:W-:Y:S02]  /*0f40*/  IMAD.MOV.U32 R27, RZ, RZ, R18 ;  /* 0x000000ffff1b7224 */ /* 0x000fe400078e0012 */
[----:B------:R-:W-:Y:S01]  /*0f50*/  IMAD.MOV.U32 R26, RZ, RZ, R21 ;  /* 0x000000ffff1a7224 */ /* 0x000fe200078e0015 */
[----:B------:R-:W-:-:S04]  /*0f60*/  @!P0 LOP3.LUT R26, R3, 0x7ff00000, RZ, 0xc0, !PT ;  /* 0x7ff00000031a8812 */ /* 0x000fc800078ec0ff */
[----:B------:R-:W-:Y:S01]  /*0f70*/  @!P2 LOP3.LUT R27, R17, 0x7ff00000, RZ, 0xc0, !PT ;  /* 0x7ff00000111ba812 */ /* 0x000fe200078ec0ff */
[----:B------:R-:W-:Y:S01]  /*0f80*/  DMUL R24, R22, R16 ;  /* 0x0000001016187228 */ /* 0x000fe20000000000 */
[----:B------:R-:W-:-:S03]  /*0f90*/  VIADD R29, R26, 0xffffffff ;  /* 0xffffffff1a1d7836 */ /* 0x000fc60000000000 */
[----:B------:R-:W-:-:S04]  /*0fa0*/  VIADD R28, R27, 0xffffffff ;  /* 0xffffffff1b1c7836 */ /* 0x000fc80000000000 */
[----:B------:R-:W-:Y:S01]  /*0fb0*/  DFMA R20, R24, -R2, R16 ;  /* 0x800000021814722b */ /* 0x000fe20000000010 */
[----:B------:R-:W-:-:S04]  /*0fc0*/  ISETP.GT.U32.AND P0, PT, R28, 0x7feffffe, PT ;  /* 0x7feffffe1c00780c */ /* 0x000fc80003f04070 */
[----:B------:R-:W-:-:S03]  /*0fd0*/  ISETP.GT.U32.OR P0, PT, R29, 0x7feffffe, P0 ;  /* 0x7feffffe1d00780c */ /* 0x000fc60000704470 */
[----:B------:R-:W-:-:S10]  /*0fe0*/  DFMA R20, R22, R20, R24 ;  /* 0x000000141614722b */ /* 0x000fd40000000018 */
[----:B------:R-:W-:Y:S05]  /*0ff0*/  @P0 BRA `(.L_x_14) ;  /* 0x00000000006c0947 */ /* 0x000fea0003800000 */
[----:B------:R-:W-:-:S04]  /*1000*/  LOP3.LUT R15, R13, 0x7ff00000, RZ, 0xc0, !PT ;  /* 0x7ff000000d0f7812 */ /* 0x000fc800078ec0ff */
[CC--:B------:R-:W-:Y:S02]  /*1010*/  VIADDMNMX R14, R18.reuse, -R15.reuse, 0xb9600000, !PT ;  /* 0xb9600000120e7446 */ /* 0x0c0fe4000780090f */
[----:B------:R-:W-:Y:S02]  /*1020*/  ISETP.GE.U32.AND P0, PT, R18, R15, PT ;  /* 0x0000000f1200720c */ /* 0x000fe40003f06070 */
[----:B------:R-:W-:Y:S02]  /*1030*/  VIMNMX R14, PT, PT, R14, 0x46a00000, PT ;  /* 0x46a000000e0e7848 */ /* 0x000fe40003fe0100 */
[----:B------:R-:W-:-:S05]  /*1040*/  SEL R19, R19, 0x63400000, !P0 ;  /* 0x6340000013137807 */ /* 0x000fca0004000000 */
[----:B------:R-:W-:Y:S02]  /*1050*/  IMAD.IADD R22, R14, 0x1, -R19 ;  /* 0x000000010e167824 */ /* 0x000fe400078e0a13 */
[----:B------:R-:W-:Y:S02]  /*1060*/  IMAD.MOV.U32 R14, RZ, RZ, RZ ;  /* 0x000000ffff0e7224 */ /* 0x000fe400078e00ff */
[----:B------:R-:W-:-:S06]  /*1070*/  VIADD R15, R22, 0x7fe00000 ;  /* 0x7fe00000160f7836 */ /* 0x000fcc0000000000 */
[----:B------:R-:W-:-:S10]  /*1080*/  DMUL R18, R20, R14 ;  /* 0x0000000e14127228 */ /* 0x000fd40000000000 */
[----:B------:R-:W-:-:S13]  /*1090*/  FSETP.GTU.AND P0, PT, |R19|, 1.469367938527859385e-39, PT ;  /* 0x001000001300780b */ /* 0x000fda0003f0c200 */
[----:B------:R-:W-:Y:S05]  /*10a0*/  @P0 BRA `(.L_x_15) ;  /* 0x0000000000940947 */ /* 0x000fea0003800000 */
[----:B------:R-:W-:Y:S01]  /*10b0*/  DFMA R2, R20, -R2, R16 ;  /* 0x800000021402722b */ /* 0x000fe20000000010 */
[----:B------:R-:W-:-:S09]  /*10c0*/  IMAD.MOV.U32 R14, RZ, RZ, RZ ;  /* 0x000000ffff0e7224 */ /* 0x000fd200078e00ff */
[C---:B------:R-:W-:Y:S02]  /*10d0*/  FSETP.NEU.AND P0, PT, R3.reuse, RZ, PT ;  /* 0x000000ff0300720b */ /* 0x040fe40003f0d000 */
[----:B------:R-:W-:-:S04]  /*10e0*/  LOP3.LUT R13, R3, 0x80000000, R13, 0x48, !PT ;  /* 0x80000000030d7812 */ /* 0x000fc800078e480d */
[----:B------:R-:W-:-:S07]  /*10f0*/  LOP3.LUT R15, R13, R15, RZ, 0xfc, !PT ;  /* 0x0000000f0d0f7212 */ /* 0x000fce00078efcff */
[----:B------:R-:W-:Y:S05]  /*1100*/  @!P0 BRA `(.L_x_15) ;  /* 0x00000000007c8947 */ /* 0x000fea0003800000 */
[----:B------:R-:W-:Y:S01]  /*1110*/  IMAD.MOV R3, RZ, RZ, -R22 ;  /* 0x000000ffff037224 */ /* 0x000fe200078e0a16 */
[----:B------:R-:W-:Y:S01]  /*1120*/  DMUL.RP R14, R20, R14 ;  /* 0x0000000e140e7228 */ /* 0x000fe20000008000 */
[----:B------:R-:W-:-:S06]  /*1130*/  IMAD.MOV.U32 R2, RZ, RZ, RZ ;  /* 0x000000ffff027224 */ /* 0x000fcc00078e00ff */
[----:B------:R-:W-:-:S03]  /*1140*/  DFMA R2, R18, -R2, R20 ;  /* 0x800000021202722b */ /* 0x000fc60000000014 */
[----:B------:R-:W-:-:S03]  /*1150*/  LOP3.LUT R13, R15, R13, RZ, 0x3c, !PT ;  /* 0x0000000d0f0d7212 */ /* 0x000fc600078e3cff */
[----:B------:R-:W-:-:S04]  /*1160*/  IADD3 R2, PT, PT, -R22, -0x43300000, RZ ;  /* 0xbcd0000016027810 */ /* 0x000fc80007ffe1ff */
[----:B------:R-:W-:-:S04]  /*1170*/  FSETP.NEU.AND P0, PT, |R3|, R2, PT ;  /* 0x000000020300720b */ /* 0x000fc80003f0d200 */
[----:B------:R-:W-:Y:S02]  /*1180*/  FSEL R18, R14, R18, !P0 ;  /* 0x000000120e127208 */ /* 0x000fe40004000000 */
[----:B------:R-:W-:Y:S01]  /*1190*/  FSEL R19, R13, R19, !P0 ;  /* 0x000000130d137208 */ /* 0x000fe20004000000 */
[----:B------:R-:W-:Y:S06]  /*11a0*/  BRA `(.L_x_15) ;  /* 0x0000000000547947 */ /* 0x000fec0003800000 */
.L_x_14:
[----:B------:R-:W-:-:S14]  /*11b0*/  DSETP.NAN.AND P0, PT, R14, R14, PT ;  /* 0x0000000e0e00722a */ /* 0x000fdc0003f08000 */
[----:B------:R-:W-:Y:S05]  /*11c0*/  @P0 BRA `(.L_x_16) ;  /* 0x0000000000440947 */ /* 0x000fea0003800000 */
[----:B------:R-:W-:-:S14]  /*11d0*/  DSETP.NAN.AND P0, PT, R12, R12, PT ;  /* 0x0000000c0c00722a */ /* 0x000fdc0003f08000 */
[----:B------:R-:W-:Y:S05]  /*11e0*/  @P0 BRA `(.L_x_17) ;  /* 0x0000000000300947 */ /* 0x000fea0003800000 */
[----:B------:R-:W-:Y:S01]  /*11f0*/  ISETP.NE.AND P0, PT, R27, R26, PT ;  /* 0x0000001a1b00720c */ /* 0x000fe20003f05270 */
[----:B------:R-:W-:Y:S02]  /*1200*/  IMAD.MOV.U32 R18, RZ, RZ, 0x0 ;  /* 0x00000000ff127424 */ /* 0x000fe400078e00ff */
[----:B------:R-:W-:-:S10]  /*1210*/  IMAD.MOV.U32 R19, RZ, RZ, -0x80000 ;  /* 0xfff80000ff137424 */ /* 0x000fd400078e00ff */
[----:B------:R-:W-:Y:S05]  /*1220*/  @!P0 BRA `(.L_x_15) ;  /* 0x0000000000348947 */ /* 0x000fea0003800000 */
[----:B------:R-:W-:Y:S02]  /*1230*/  ISETP.NE.AND P0, PT, R27, 0x7ff00000, PT ;  /* 0x7ff000001b00780c */ /* 0x000fe40003f05270 */
[----:B------:R-:W-:Y:S02]  /*1240*/  LOP3.LUT R19, R15, 0x80000000, R13, 0x48, !PT ;  /* 0x800000000f137812 */ /* 0x000fe400078e480d */
[----:B------:R-:W-:-:S13]  /*1250*/  ISETP.EQ.OR P0, PT, R26, RZ, !P0 ;  /* 0x000000ff1a00720c */ /* 0x000fda0004702670 */
[----:B------:R-:W-:Y:S01]  /*1260*/  @P0 LOP3.LUT R2, R19, 0x7ff00000, RZ, 0xfc, !PT ;  /* 0x7ff0000013020812 */ /* 0x000fe200078efcff */
[----:B------:R-:W-:Y:S02]  /*1270*/  @!P0 IMAD.MOV.U32 R18, RZ, RZ, RZ ;  /* 0x000000ffff128224 */ /* 0x000fe400078e00ff */
[----:B------:R-:W-:Y:S02]  /*1280*/  @P0 IMAD.MOV.U32 R18, RZ, RZ, RZ ;  /* 0x000000ffff120224 */ /* 0x000fe400078e00ff */
[----:B------:R-:W-:Y:S01]  /*1290*/  @P0 IMAD.MOV.U32 R19, RZ, RZ, R2 ;  /* 0x000000ffff130224 */ /* 0x000fe200078e0002 */
[----:B------:R-:W-:Y:S06]  /*12a0*/  BRA `(.L_x_15) ;  /* 0x0000000000147947 */ /* 0x000fec0003800000 */
.L_x_17:
[----:B------:R-:W-:Y:S01]  /*12b0*/  LOP3.LUT R19, R13, 0x80000, RZ, 0xfc, !PT ;  /* 0x000800000d137812 */ /* 0x000fe200078efcff */
[----:B------:R-:W-:Y:S01]  /*12c0*/  IMAD.MOV.U32 R18, RZ, RZ, R12 ;  /* 0x000000ffff127224 */ /* 0x000fe200078e000c */
[----:B------:R-:W-:Y:S06]  /*12d0*/  BRA `(.L_x_15) ;  /* 0x0000000000087947 */ /* 0x000fec0003800000 */
.L_x_16:
[----:B------:R-:W-:Y:S01]  /*12e0*/  LOP3.LUT R19, R15, 0x80000, RZ, 0xfc, !PT ;  /* 0x000800000f137812 */ /* 0x000fe200078efcff */
[----:B------:R-:W-:-:S07]  /*12f0*/  IMAD.MOV.U32 R18, RZ, RZ, R14 ;  /* 0x000000ffff127224 */ /* 0x000fce00078e000e */
.L_x_15:
[----:B------:R-:W-:Y:S05]  /*1300*/  BSYNC.RECONVERGENT B1 ;  /* 0x0000000000017941 */ /* 0x000fea0003800200 */
.L_x_13:
[----:B------:R-:W-:Y:S02]  /*1310*/  IMAD.MOV.U32 R2, RZ, RZ, R0 ;  /* 0x000000ffff027224 */ /* 0x000fe400078e0000 */
[----:B------:R-:W-:-:S04]  /*1320*/  IMAD.MOV.U32 R3, RZ, RZ, 0x0 ;  /* 0x00000000ff037424 */ /* 0x000fc800078e00ff */
[----:B------:R-:W-:Y:S05]  /*1330*/  RET.REL.NODEC R2 `(_Z17computeIDFTKernelPdS_S_i) ;  /* 0xffffffec02307950 */ /* 0x000fea0003c3ffff */
        .type           $_Z17computeIDFTKernelPdS_S_i$__internal_trig_reduction_slowpathd,@function
        .size           $_Z17computeIDFTKernelPdS_S_i$__internal_trig_reduction_slowpathd,(.L_x_49 - $_Z17computeIDFTKernelPdS_S_i$__internal_trig_reduction_slowpathd)
$_Z17computeIDFTKernelPdS_S_i$__internal_trig_reduction_slowpathd:
[--C-:B------:R-:W-:Y:S01]  /*1340*/  SHF.R.U32.HI R13, RZ, 0x14, R12.reuse ;  /* 0x00000014ff0d7819 */ /* 0x100fe2000001160c */
[----:B------:R-:W-:Y:S02]  /*1350*/  IMAD.MOV.U32 R17, RZ, RZ, R12 ;  /* 0x000000ffff117224 */ /* 0x000fe400078e000c */
[----:B------:R-:W-:Y:S01]  /*1360*/  IMAD.MOV.U32 R14, RZ, RZ, RZ ;  /* 0x000000ffff0e7224 */ /* 0x000fe200078e00ff */
[----:B------:R-:W-:-:S04]  /*1370*/  LOP3.LUT R15, R13, 0x7ff, RZ, 0xc0, !PT ;  /* 0x000007ff0d0f7812 */ /* 0x000fc800078ec0ff */
[----:B------:R-:W-:-:S13]  /*1380*/  ISETP.NE.AND P0, PT, R15, 0x7ff, PT ;  /* 0x000007ff0f00780c */ /* 0x000fda0003f05270 */
[----:B------:R-:W-:Y:S05]  /*1390*/  @!P0 BRA `(.L_x_18) ;  /* 0x0000000800488947 */ /* 0x000fea0003800000 */
[----:B------:R-:W-:Y:S01]  /*13a0*/  VIADD R15, R15, 0xfffffc00 ;  /* 0xfffffc000f0f7836 */ /* 0x000fe20000000000 */
[----:B------:R-:W-:Y:S01]  /*13b0*/  BSSY.RECONVERGENT B2, `(.L_x_19) ;  /* 0x000002f000027945 */ /* 0x000fe20003800200 */
[----:B------:R-:W-:-:S03]  /*13c0*/  CS2R R20, SRZ ;  /* 0x0000000000147805 */ /* 0x000fc6000001ff00 */
[----:B------:R-:W-:Y:S02]  /*13d0*/  SHF.R.U32.HI R14, RZ, 0x6, R15 ;  /* 0x00000006ff0e7819 */ /* 0x000fe4000001160f */
[----:B------:R-:W-:Y:S02]  /*13e0*/  ISETP.GE.U32.AND P0, PT, R15, 0x80, PT ;  /* 0x000000800f00780c */ /* 0x000fe40003f06070 */
[C---:B------:R-:W-:Y:S02]  /*13f0*/  IADD3 R15, PT, PT, -R14.reuse, 0x13, RZ ;  /* 0x000000130e0f7810 */ /* 0x040fe40007ffe1ff */
[----:B------:R-:W-:Y:S02]  /*1400*/  IADD3 R31, PT, PT, -R14, 0xf, RZ ;  /* 0x0000000f0e1f7810 */ /* 0x000fe40007ffe1ff */
[----:B------:R-:W-:-:S04]  /*1410*/  SEL R15, R15, 0x12, P0 ;  /* 0x000000120f0f7807 */ /* 0x000fc80000000000 */
[----:B------:R-:W-:-:S13]  /*1420*/  ISETP.GE.AND P0, PT, R31, R15, PT ;  /* 0x0000000f1f00720c */ /* 0x000fda0003f06270 */
[----:B------:R-:W-:Y:S05]  /*1430*/  @P0 BRA `(.L_x_20) ;  /* 0x0000000000980947 */ /* 0x000fea0003800000 */
[----:B------:R-:W0:Y:S01]  /*1440*/  LDC.64 R18, c[0x0][0x358] ;  /* 0x0000d600ff127b82 */ /* 0x000e220000000a00 */
[C---:B------:R-:W-:Y:S01]  /*1450*/  SHF.L.U64.HI R22, R16.reuse, 0xb, R17 ;  /* 0x0000000b10167819 */ /* 0x040fe20000010211 */
[----:B------:R-:W-:Y:S01]  /*1460*/  BSSY.RECONVERGENT B3, `(.L_x_21) ;  /* 0x0000022000037945 */ /* 0x000fe20003800200 */
[----:B------:R-:W-:Y:S01]  /*1470*/  IMAD.SHL.U32 R17, R16, 0x800, RZ ;  /* 0x0000080010117824 */ /* 0x000fe200078e00ff */
[----:B------:R-:W-:Y:S01]  /*1480*/  IADD3 R29, PT, PT, RZ, -R14, -R15 ;  /* 0x8000000eff1d7210 */ /* 0x000fe20007ffe80f */
[----:B------:R-:W-:Y:S01]  /*1490*/  IMAD.MOV.U32 R28, RZ, RZ, RZ ;  /* 0x000000ffff1c7224 */ /* 0x000fe200078e00ff */
[----:B------:R-:W-:Y:S02]  /*14a0*/  CS2R R20, SRZ ;  /* 0x0000000000147805 */ /* 0x000fe4000001ff00 */
[----:B------:R-:W-:-:S07]  /*14b0*/  LOP3.LUT R16, R22, 0x80000000, RZ, 0xfc, !PT ;  /* 0x8000000016107812 */ /* 0x000fce00078efcff */
.L_x_22:
[----:B------:R-:W1:Y:S01]  /*14c0*/  LDC.64 R22, c[0x4][RZ] ;  /* 0x01000000ff167b82 */ /* 0x000e620000000a00 */
[----:B0-----:R-:W-:Y:S02]  /*14d0*/  R2UR UR12, R18 ;  /* 0x00000000120c72ca */ /* 0x001fe400000e0000 */
[----:B------:R-:W-:Y:S01]  /*14e0*/  R2UR UR13, R19 ;  /* 0x00000000130d72ca */ /* 0x000fe200000e0000 */
[----:B-1----:R-:W-:-:S12]  /*14f0*/  IMAD.WIDE R22, R31, 0x8, R22 ;  /* 0x000000081f167825 */ /* 0x002fd800078e0216 */
[----:B------:R-:W2:Y:S01]  /*1500*/  LDG.E.64.CONSTANT R22, desc[UR12][R22.64] ;  /* 0x0000000c16167981 */ /* 0x000ea2000c1e9b00 */
[----:B------:R-:W-:Y:S02]  /*1510*/  VIADD R29, R29, 0x1 ;  /* 0x000000011d1d7836 */ /* 0x000fe40000000000 */
[----:B------:R-:W-:Y:S02]  /*1520*/  VIADD R31, R31, 0x1 ;  /* 0x000000011f1f7836 */ /* 0x000fe40000000000 */
[----:B--2---:R-:W-:-:S04]  /*1530*/  IMAD.WIDE.U32 R20, P2, R22, R17, R20 ;  /* 0x0000001116147225 */ /* 0x004fc80007840014 */
[----:B------:R-:W-:Y:S02]  /*1540*/  IMAD R33, R22, R16, RZ ;  /* 0x0000001016217224 */ /* 0x000fe400078e02ff */
[CC--:B------:R-:W-:Y:S02]  /*1550*/  IMAD R30, R23.reuse, R17.reuse, RZ ;  /* 0x00000011171e7224 */ /* 0x0c0fe400078e02ff */
[----:B------:R-:W-:Y:S01]  /*1560*/  IMAD.HI.U32 R32, R23, R17, RZ ;  /* 0x0000001117207227 */ /* 0x000fe200078e00ff */
[----:B------:R-:W-:-:S03]  /*1570*/  IADD3 R21, P0, PT, R33, R21, RZ ;  /* 0x0000001521157210 */ /* 0x000fc60007f1e0ff */
[----:B------:R-:W-:Y:S01]  /*1580*/  IMAD R33, R28, 0x8, R1 ;  /* 0x000000081c217824 */ /* 0x000fe200078e0201 */
[----:B------:R-:W-:Y:S01]  /*1590*/  IADD3 R21, P1, PT, R30, R21, RZ ;  /* 0x000000151e157210 */ /* 0x000fe20007f3e0ff */
[----:B------:R-:W-:-:S04]  /*15a0*/  IMAD.HI.U32 R30, R22, R16, RZ ;  /* 0x00000010161e7227 */ /* 0x000fc800078e00ff */
[----:B------:R-:W-:Y:S01]  /*15b0*/  IMAD.X R35, RZ, RZ, R30, P2 ;  /* 0x000000ffff237224 */ /* 0x000fe200010e061e */
[----:B------:R0:W-:Y:S01]  /*15c0*/  STL.64 [R33], R20 ;  /* 0x0000001421007387 */ /* 0x0001e20000100a00 */
[----:B------:R-:W-:-:S03]  /*15d0*/  IMAD.HI.U32 R22, R23, R16, RZ ;  /* 0x0000001017167227 */ /* 0x000fc600078e00ff */
[----:B------:R-:W-:Y:S01]  /*15e0*/  IADD3.X R32, P0, PT, R32, R35, RZ, P0, !PT ;  /* 0x0000002320207210 */ /* 0x000fe2000071e4ff */
[----:B------:R-:W-:Y:S02]  /*15f0*/  IMAD R23, R23, R16, RZ ;  /* 0x0000001017177224 */ /* 0x000fe400078e02ff */
[----:B------:R-:W-:Y:S02]  /*1600*/  VIADD R28, R28, 0x1 ;  /* 0x000000011c1c7836 */ /* 0x000fe40000000000 */
[----:B------:R-:W-:Y:S01]  /*1610*/  IMAD.X R22, RZ, RZ, R22, P0 ;  /* 0x000000ffff167224 */ /* 0x000fe200000e0616 */
[----:B------:R-:W-:Y:S02]  /*1620*/  ISETP.NE.AND P0, PT, R29, -0xf, PT ;  /* 0xfffffff11d00780c */ /* 0x000fe40003f05270 */
[----:B------:R-:W-:-:S05]  /*1630*/  IADD3.X R32, P1, PT, R23, R32, RZ, P1, !PT ;  /* 0x0000002017207210 */ /* 0x000fca0000f3e4ff */
[----:B------:R-:W-:Y:S02]  /*1640*/  IMAD.X R23, RZ, RZ, R22, P1 ;  /* 0x000000ffff177224 */ /* 0x000fe400008e0616 */
[----:B0-----:R-:W-:Y:S02]  /*1650*/  IMAD.MOV.U32 R20, RZ, RZ, R32 ;  /* 0x000000ffff147224 */ /* 0x001fe400078e0020 */
[----:B------:R-:W-:Y:S02]  /*1660*/  IMAD.MOV.U32 R21, RZ, RZ, R23 ;  /* 0x000000ffff157224 */ /* 0x000fe400078e0017 */
[----:B------:R-:W-:Y:S05]  /*1670*/  @P0 BRA `(.L_x_22) ;  /* 0xfffffffc00900947 */ /* 0x000fea000383ffff */
[----:B------:R-:W-:Y:S05]  /*1680*/  BSYNC.RECONVERGENT B3 ;  /* 0x0000000000037941 */ /* 0x000fea0003800200 */
.L_x_21:
[----:B------:R-:W-:-:S07]  /*1690*/  IMAD.MOV.U32 R31, RZ, RZ, R15 ;  /* 0x000000ffff1f7224 */ /* 0x000fce00078e000f */
.L_x_20:
[----:B------:R-:W-:Y:S05]  /*16a0*/  BSYNC.RECONVERGENT B2 ;  /* 0x0000000000027941 */ /* 0x000fea0003800200 */
.L_x_19:
[----:B------:R-:W-:Y:S01]  /*16b0*/  LOP3.LUT P0, R29, R13, 0x3f, RZ, 0xc0, !PT ;  /* 0x0000003f0d1d7812 */ /* 0x000fe2000780c0ff */
[----:B------:R-:W-:-:S04]  /*16c0*/  IMAD.IADD R14, R14, 0x1, R31 ;  /* 0x000000010e0e7824 */ /* 0x000fc800078e021f */
[----:B------:R-:W-:-:S05]  /*16d0*/  IMAD.U32 R19, R14, 0x8, R1 ;  /* 0x000000080e137824 */ /* 0x000fca00078e0001 */
[----:B------:R0:W-:Y:S04]  /*16e0*/  STL.64 [R19+-0x78], R20 ;  /* 0xffff881413007387 */ /* 0x0001e80000100a00 */
[----:B------:R-:W2:Y:S04]  /*16f0*/  @P0 LDL.64 R22, [R1+0x8] ;  /* 0x0000080001160983 */ /* 0x000ea80000100a00 */
[----:B------:R-:W3:Y:S04]  /*1700*/  LDL.64 R16, [R1+0x10] ;  /* 0x0000100001107983 */ /* 0x000ee80000100a00 */
[----:B------:R-:W4:Y:S01]  /*1710*/  LDL.64 R14, [R1+0x18] ;  /* 0x00001800010e7983 */ /* 0x000f220000100a00 */
[----:B------:R-:W-:Y:S01]  /*1720*/  @P0 LOP3.LUT R13, R29, 0x3f, RZ, 0x3c, !PT ;  /* 0x0000003f1d0d0812 */ /* 0x000fe200078e3cff */
[----:B------:R-:W-:Y:S01]  /*1730*/  BSSY.RECONVERGENT B2, `(.L_x_23) ;  /* 0x0000034000027945 */ /* 0x000fe20003800200 */
[----:B--2---:R-:W-:-:S02]  /*1740*/  @P0 SHF.R.U64 R18, R22, 0x1, R23 ;  /* 0x0000000116120819 */ /* 0x004fc40000001217 */
[----:B------:R-:W-:Y:S02]  /*1750*/  @P0 SHF.R.U32.HI R22, RZ, 0x1, R23 ;  /* 0x00000001ff160819 */ /* 0x000fe40000011617 */
[----:B---3--:R-:W-:Y:S02]  /*1760*/  @P0 SHF.L.U32 R23, R16, R29, RZ ;  /* 0x0000001d10170219 */ /* 0x008fe400000006ff */
[----:B------:R-:W-:Y:S02]  /*1770*/  @P0 SHF.R.U64 R18, R18, R13, R22 ;  /* 0x0000000d12120219 */ /* 0x000fe40000001216 */
[--C-:B------:R-:W-:Y:S02]  /*1780*/  @P0 SHF.R.U32.HI R32, RZ, 0x1, R17.reuse ;  /* 0x00000001ff200819 */ /* 0x100fe40000011611 */
[C-C-:B------:R-:W-:Y:S02]  /*1790*/  @P0 SHF.R.U64 R30, R16.reuse, 0x1, R17.reuse ;  /* 0x00000001101e0819 */ /* 0x140fe40000001211 */
[----:B------:R-:W-:-:S02]  /*17a0*/  @P0 SHF.L.U64.HI R28, R16, R29, R17 ;  /* 0x0000001d101c0219 */ /* 0x000fc40000010211 */
[----:B0-----:R-:W-:Y:S02]  /*17b0*/  @P0 SHF.R.U32.HI R19, RZ, R13, R22 ;  /* 0x0000000dff130219 */ /* 0x001fe40000011616 */
[----:B------:R-:W-:Y:S02]  /*17c0*/  @P0 LOP3.LUT R16, R23, R18, RZ, 0xfc, !PT ;  /* 0x0000001217100212 */ /* 0x000fe400078efcff */
[----:B----4-:R-:W-:Y:S02]  /*17d0*/  @P0 SHF.L.U32 R20, R14, R29, RZ ;  /* 0x0000001d0e140219 */ /* 0x010fe400000006ff */
[----:B------:R-:W-:Y:S01]  /*17e0*/  @P0 SHF.R.U64 R21, R30, R13, R32 ;  /* 0x0000000d1e150219 */ /* 0x000fe20000001220 */
[----:B------:R-:W-:Y:S01]  /*17f0*/  IMAD.SHL.U32 R18, R16, 0x4, RZ ;  /* 0x0000000410127824 */ /* 0x000fe200078e00ff */
[----:B------:R-:W-:Y:S02]  /*1800*/  @P0 LOP3.LUT R17, R28, R19, RZ, 0xfc, !PT ;  /* 0x000000131c110212 */ /* 0x000fe400078efcff */
[----:B------:R-:W-:-:S02]  /*1810*/  @P0 SHF.L.U64.HI R22, R14, R29, R15 ;  /* 0x0000001d0e160219 */ /* 0x000fc4000001020f */
[----:B------:R-:W-:Y:S02]  /*1820*/  @P0 SHF.R.U32.HI R13, RZ, R13, R32 ;  /* 0x0000000dff0d0219 */ /* 0x000fe40000011620 */
[----:B------:R-:W-:Y:S02]  /*1830*/  @P0 LOP3.LUT R14, R20, R21, RZ, 0xfc, !PT ;  /* 0x00000015140e0212 */ /* 0x000fe400078efcff */
[----:B------:R-:W-:Y:S02]  /*1840*/  SHF.L.U64.HI R19, R16, 0x2, R17 ;  /* 0x0000000210137819 */ /* 0x000fe40000010211 */
[----:B------:R-:W-:Y:S02]  /*1850*/  @P0 LOP3.LUT R15, R22, R13, RZ, 0xfc, !PT ;  /* 0x0000000d160f0212 */ /* 0x000fe400078efcff */
[----:B------:R-:W-:Y:S02]  /*1860*/  SHF.L.W.U32.HI R17, R17, 0x2, R14 ;  /* 0x0000000211117819 */ /* 0x000fe40000010e0e */
[----:B------:R-:W-:-:S02]  /*1870*/  IADD3 RZ, P0, PT, RZ, -R18, RZ ;  /* 0x80000012ffff7210 */ /* 0x000fc40007f1e0ff */
[----:B------:R-:W-:Y:S02]  /*1880*/  LOP3.LUT R13, RZ, R19, RZ, 0x33, !PT ;  /* 0x00000013ff0d7212 */ /* 0x000fe400078e33ff */
[----:B------:R-:W-:Y:S02]  /*1890*/  SHF.L.W.U32.HI R14, R14, 0x2, R15 ;  /* 0x000000020e0e7819 */ /* 0x000fe40000010e0f */
[----:B------:R-:W-:Y:S02]  /*18a0*/  LOP3.LUT R16, RZ, R17, RZ, 0x33, !PT ;  /* 0x00000011ff107212 */ /* 0x000fe400078e33ff */
[----:B------:R-:W-:Y:S02]  /*18b0*/  IADD3.X R22, P0, PT, RZ, R13, RZ, P0, !PT ;  /* 0x0000000dff167210 */ /* 0x000fe4000071e4ff */
[----:B------:R-:W-:Y:S02]  /*18c0*/  LOP3.LUT R13, RZ, R14, RZ, 0x33, !PT ;  /* 0x0000000eff0d7212 */ /* 0x000fe400078e33ff */
[----:B------:R-:W-:-:S02]  /*18d0*/  IADD3.X R16, P1, PT, RZ, R16, RZ, P0, !PT ;  /* 0x00000010ff107210 */ /* 0x000fc4000073e4ff */
[----:B------:R-:W-:-:S03]  /*18e0*/  ISETP.GT.U32.AND P2, PT, R17, -0x1, PT ;  /* 0xffffffff1100780c */ /* 0x000fc60003f44070 */
[----:B------:R-:W-:Y:S01]  /*18f0*/  IMAD.X R13, RZ, RZ, R13, P1 ;  /* 0x000000ffff0d7224 */ /* 0x000fe200008e060d */
[----:B------:R-:W-:-:S04]  /*1900*/  ISETP.GT.AND.EX P0, PT, R14, -0x1, PT, P2 ;  /* 0xffffffff0e00780c */ /* 0x000fc80003f04320 */
[----:B------:R-:W-:Y:S02]  /*1910*/  SEL R13, R14, R13, P0 ;  /* 0x0000000d0e0d7207 */ /* 0x000fe40000000000 */
[----:B------:R-:W-:Y:S02]  /*1920*/  SEL R20, R17, R16, P0 ;  /* 0x0000001011147207 */ /* 0x000fe40000000000 */
[----:B------:R-:W-:-:S04]  /*1930*/  ISETP.NE.U32.AND P1, PT, R13, RZ, PT ;  /* 0x000000ff0d00720c */ /* 0x000fc80003f25070 */
[----:B------:R-:W-:Y:S01]  /*1940*/  SEL R17, R20, R13, !P1 ;  /* 0x0000000d14117207 */ /* 0x000fe20004800000 */
[----:B------:R-:W-:-:S05]  /*1950*/  @!P0 IMAD.MOV R18, RZ, RZ, -R18 ;  /* 0x000000ffff128224 */ /* 0x000fca00078e0a12 */
[----:B------:R-:W0:Y:S02]  /*1960*/  FLO.U32 R17, R17 ;  /* 0x0000001100117300 */ /* 0x000e2400000e0000 */
[C---:B0-----:R-:W-:Y:S02]  /*1970*/  IADD3 R21, PT, PT, -R17.reuse, 0x1f, RZ ;  /* 0x0000001f11157810 */ /* 0x041fe40007ffe1ff */
[----:B------:R-:W-:-:S03]  /*1980*/  IADD3 R16, PT, PT, -R17, 0x3f, RZ ;  /* 0x0000003f11107810 */ /* 0x000fc60007ffe1ff */
[----:B------:R-:W-:Y:S01]  /*1990*/  @P1 IMAD.MOV R16, RZ, RZ, R21 ;  /* 0x000000ffff101224 */ /* 0x000fe200078e0215 */
[----:B------:R-:W-:-:S04]  /*19a0*/  SEL R21, R19, R22, P0 ;  /* 0x0000001613157207 */ /* 0x000fc80000000000 */
[----:B------:R-:W-:-:S13]  /*19b0*/  ISETP.NE.AND P1, PT, R16, RZ, PT ;  /* 0x000000ff1000720c */ /* 0x000fda0003f25270 */
[----:B------:R-:W-:Y:S05]  /*19c0*/  @!P1 BRA `(.L_x_24) ;  /* 0x0000000000289947 */ /* 0x000fea0003800000 */
[----:B------:R-:W-:Y:S02]  /*19d0*/  LOP3.LUT R17, R16, 0x3f, RZ, 0xc0, !PT ;  /* 0x0000003f10117812 */ /* 0x000fe400078ec0ff */
[--C-:B------:R-:W-:Y:S02]  /*19e0*/  SHF.R.U64 R19, R18, 0x1, R21.reuse ;  /* 0x0000000112137819 */ /* 0x100fe40000001215 */
[----:B------:R-:W-:Y:S02]  /*19f0*/  SHF.R.U32.HI R21, RZ, 0x1, R21 ;  /* 0x00000001ff157819 */ /* 0x000fe40000011615 */
[----:B------:R-:W-:Y:S02]  /*1a00*/  LOP3.LUT R18, R16, 0x3f, RZ, 0xc, !PT ;  /* 0x0000003f10127812 */ /* 0x000fe400078e0cff */
[CC--:B------:R-:W-:Y:S02]  /*1a10*/  SHF.L.U64.HI R22, R20.reuse, R17.reuse, R13 ;  /* 0x0000001114167219 */ /* 0x0c0fe4000001020d */
[----:B------:R-:W-:-:S02]  /*1a20*/  SHF.L.U32 R17, R20, R17, RZ ;  /* 0x0000001114117219 */ /* 0x000fc400000006ff */
[-CC-:B------:R-:W-:Y:S02]  /*1a30*/  SHF.R.U64 R20, R19, R18.reuse, R21.reuse ;  /* 0x0000001213147219 */ /* 0x180fe40000001215 */
[----:B------:R-:W-:Y:S02]  /*1a40*/  SHF.R.U32.HI R13, RZ, R18, R21 ;  /* 0x00000012ff0d7219 */ /* 0x000fe40000011615 */
[----:B------:R-:W-:Y:S02]  /*1a50*/  LOP3.LUT R20, R17, R20, RZ, 0xfc, !PT ;  /* 0x0000001411147212 */ /* 0x000fe400078efcff */
[----:B------:R-:W-:-:S07]  /*1a60*/  LOP3.LUT R13, R22, R13, RZ, 0xfc, !PT ;  /* 0x0000000d160d7212 */ /* 0x000fce00078efcff */
.L_x_24:
[----:B------:R-:W-:Y:S05]  /*1a70*/  BSYNC.RECONVERGENT B2 ;  /* 0x0000000000027941 */ /* 0x000fea0003800200 */
.L_x_23:
[----:B------:R-:W-:Y:S01]  /*1a80*/  IMAD.WIDE.U32 R22, R20, 0x2168c235, RZ ;  /* 0x2168c23514167825 */ /* 0x000fe200078e00ff */
[----:B------:R-:W-:-:S03]  /*1a90*/  SHF.R.U32.HI R15, RZ, 0x1e, R15 ;  /* 0x0000001eff0f7819 */ /* 0x000fc6000001160f */
[----:B------:R-:W-:Y:S01]  /*1aa0*/  IMAD.MOV.U32 R18, RZ, RZ, R23 ;  /* 0x000000ffff127224 */ /* 0x000fe200078e0017 */
[----:B------:R-:W-:Y:S01]  /*1ab0*/  IADD3 RZ, P1, PT, R22, R22, RZ ;  /* 0x0000001616ff7210 */ /* 0x000fe20007f3e0ff */
[----:B------:R-:W-:Y:S01]  /*1ac0*/  IMAD.MOV.U32 R19, RZ, RZ, RZ ;  /* 0x000000ffff137224 */ /* 0x000fe200078e00ff */
[----:B------:R-:W-:Y:S01]  /*1ad0*/  LEA.HI R14, R14, R15, RZ, 0x1 ;  /* 0x0000000f0e0e7211 */ /* 0x000fe200078f08ff */
[----:B------:R-:W-:-:S04]  /*1ae0*/  IMAD.HI.U32 R17, R13, -0x36f0255e, RZ ;  /* 0xc90fdaa20d117827 */ /* 0x000fc800078e00ff */
[----:B------:R-:W-:-:S04]  /*1af0*/  IMAD.WIDE.U32 R18, R20, -0x36f0255e, R18 ;  /* 0xc90fdaa214127825 */ /* 0x000fc800078e0012 */
[C---:B------:R-:W-:Y:S02]  /*1b00*/  IMAD R21, R13.reuse, -0x36f0255e, RZ ;  /* 0xc90fdaa20d157824 */ /* 0x040fe400078e02ff */
[----:B------:R-:W-:-:S04]  /*1b10*/  IMAD.WIDE.U32 R18, P2, R13, 0x2168c235, R18 ;  /* 0x2168c2350d127825 */ /* 0x000fc80007840012 */
[----:B------:R-:W-:Y:S01]  /*1b20*/  IMAD.X R13, RZ, RZ, R17, P2 ;  /* 0x000000ffff0d7224 */ /* 0x000fe200010e0611 */
[----:B------:R-:W-:Y:S02]  /*1b30*/  IADD3 R17, P2, PT, R21, R19, RZ ;  /* 0x0000001315117210 */ /* 0x000fe40007f5e0ff */
[----:B------:R-:W-:Y:S02]  /*1b40*/  IADD3.X RZ, P1, PT, R18, R18, RZ, P1, !PT ;  /* 0x0000001212ff7210 */ /* 0x000fe40000f3e4ff */
[C---:B------:R-:W-:Y:S01]  /*1b50*/  ISETP.GT.U32.AND P3, PT, R17.reuse, RZ, PT ;  /* 0x000000ff1100720c */ /* 0x040fe20003f64070 */
[----:B------:R-:W-:Y:S01]  /*1b60*/  IMAD.X R13, RZ, RZ, R13, P2 ;  /* 0x000000ffff0d7224 */ /* 0x000fe200010e060d */
[----:B------:R-:W-:-:S04]  /*1b70*/  IADD3.X R18, P2, PT, R17, R17, RZ, P1, !PT ;  /* 0x0000001111127210 */ /* 0x000fc80000f5e4ff */
[C---:B------:R-:W-:Y:S01]  /*1b80*/  ISETP.GT.AND.EX P1, PT, R13.reuse, RZ, PT, P3 ;  /* 0x000000ff0d00720c */ /* 0x040fe20003f24330 */
[----:B------:R-:W-:-:S03]  /*1b90*/  IMAD.X R20, R13, 0x1, R13, P2 ;  /* 0x000000010d147824 */ /* 0x000fc600010e060d */
[----:B------:R-:W-:Y:S02]  /*1ba0*/  SEL R18, R18, R17, P1 ;  /* 0x0000001112127207 */ /* 0x000fe40000800000 */
[----:B------:R-:W-:Y:S02]  /*1bb0*/  SEL R20, R20, R13, P1 ;  /* 0x0000000d14147207 */ /* 0x000fe40000800000 */
[----:B------:R-:W-:Y:S02]  /*1bc0*/  IADD3 R13, P2, PT, R18, 0x1, RZ ;  /* 0x00000001120d7810 */ /* 0x000fe40007f5e0ff */
[----:B------:R-:W-:Y:S02]  /*1bd0*/  SEL R17, RZ, 0xffffffff, !P1 ;  /* 0xffffffffff117807 */ /* 0x000fe40004800000 */
[----:B------:R-:W-:Y:S01]  /*1be0*/  LOP3.LUT P1, R12, R12, 0x80000000, RZ, 0xc0, !PT ;  /* 0x800000000c0c7812 */ /* 0x000fe2000782c0ff */
[----:B------:R-:W-:Y:S02]  /*1bf0*/  IMAD.X R18, RZ, RZ, R20, P2 ;  /* 0x000000ffff127224 */ /* 0x000fe400010e0614 */
[----:B------:R-:W-:Y:S01]  /*1c00*/  IMAD.IADD R17, R17, 0x1, -R16 ;  /* 0x0000000111117824 */ /* 0x000fe200078e0a10 */
[----:B------:R-:W-:-:S02]  /*1c10*/  @!P0 LOP3.LUT R12, R12, 0x80000000, RZ, 0x3c, !PT ;  /* 0x800000000c0c8812 */ /* 0x000fc400078e3cff */
[----:B------:R-:W-:-:S04]  /*1c20*/  SHF.R.U64 R13, R13, 0xa, R18 ;  /* 0x0000000a0d0d7819 */ /* 0x000fc80000001212 */
[----:B------:R-:W-:-:S03]  /*1c30*/  IADD3 R13, P2, PT, R13, 0x1, RZ ;  /* 0x000000010d0d7810 */ /* 0x000fc60007f5e0ff */
[----:B------:R-:W-:Y:S01]  /*1c40*/  @P1 IMAD.MOV R14, RZ, RZ, -R14 ;  /* 0x000000ffff0e1224 */ /* 0x000fe200078e0a0e */
[----:B------:R-:W-:-:S04]  /*1c50*/  LEA.HI.X R18, R18, RZ, RZ, 0x16, P2 ;  /* 0x000000ff12127211 */ /* 0x000fc800010fb4ff */
[--C-:B------:R-:W-:Y:S01]  /*1c60*/  SHF.R.U64 R16, R13, 0x1, R18.reuse ;  /* 0x000000010d107819 */ /* 0x100fe20000001212 */
[----:B------:R-:W-:Y:S01]  /*1c70*/  IMAD.SHL.U32 R13, R17, 0x100000, RZ ;  /* 0x00100000110d7824 */ /* 0x000fe200078e00ff */
[----:B------:R-:W-:Y:S02]  /*1c80*/  SHF.R.U32.HI R18, RZ, 0x1, R18 ;  /* 0x00000001ff127819 */ /* 0x000fe40000011612 */
[----:B------:R-:W-:-:S04]  /*1c90*/  IADD3 R16, P2, P3, RZ, RZ, R16 ;  /* 0x000000ffff107210 */ /* 0x000fc80007b5e010 */
[----:B------:R-:W-:-:S04]  /*1ca0*/  IADD3.X R13, PT, PT, R13, 0x3fe00000, R18, P2, P3 ;  /* 0x3fe000000d0d7810 */ /* 0x000fc800017e6412 */
[----:B------:R-:W-:-:S07]  /*1cb0*/  LOP3.LUT R17, R13, R12, RZ, 0xfc, !PT ;  /* 0x0000000c0d117212 */ /* 0x000fce00078efcff */
.L_x_18:
[----:B------:R-:W-:Y:S02]  /*1cc0*/  IMAD.MOV.U32 R12, RZ, RZ, R0 ;  /* 0x000000ffff0c7224 */ /* 0x000fe400078e0000 */
[----:B------:R-:W-:-:S04]  /*1cd0*/  IMAD.MOV.U32 R13, RZ, RZ, 0x0 ;  /* 0x00000000ff0d7424 */ /* 0x000fc800078e00ff */
[----:B------:R-:W-:Y:S05]  /*1ce0*/  RET.REL.NODEC R12 `(_Z17computeIDFTKernelPdS_S_i) ;  /* 0xffffffe00cc47950 */ /* 0x000fea0003c3ffff */
.L_x_25:
[----:B------:R-:W-:-:S00]  /*1cf0*/  BRA `(.L_x_25) ;  /* 0xfffffffc00fc7947 */ /* 0x000fc0000383ffff */
[----:B------:R-:W-:-:S00]  /*1d00*/  NOP ;  /* 0x0000000000007918 */ /* 0x000fc00000000000 */
[----:B------:R-:W-:-:S00]  /*1d10*/  NOP ;  /* 0x0000000000007918 */ /* 0x000fc00000000000 */
[----:B------:R-:W-:-:S00]  /*1d20*/  NOP ;  /* 0x0000000000007918 */ /* 0x000fc00000000000 */
[----:B------:R-:W-:-:S00]  /*1d30*/  NOP ;  /* 0x0000000000007918 */ /* 0x000fc00000000000 */
[----:B------:R-:W-:-:S00]  /*1d40*/  NOP ;  /* 0x0000000000007918 */ /* 0x000fc00000000000 */
[----:B------:R-:W-:-:S00]  /*1d50*/  NOP ;  /* 0x0000000000007918 */ /* 0x000fc00000000000 */
[----:B------:R-:W-:-:S00]  /*1d60*/  NOP ;  /* 0x0000000000007918 */ /* 0x000fc00000000000 */
[----:B------:R-:W-:-:S00]  /*1d70*/  NOP ;  /* 0x0000000000007918 */ /* 0x000fc00000000000 */
.L_x_49:


//--------------------- .text._Z16computeDFTKernelPdS_S_i --------------------------
	.section	.text._Z16computeDFTKernelPdS_S_i,"ax",@progbits
	.align	128
        .global         _Z16computeDFTKernelPdS_S_i
        .type           _Z16computeDFTKernelPdS_S_i,@function
        .size           _Z16computeDFTKernelPdS_S_i,(.L_x_51 - _Z16computeDFTKernelPdS_S_i)
        .other          _Z16computeDFTKernelPdS_S_i,@"STO_CUDA_ENTRY STV_DEFAULT"
_Z16computeDFTKernelPdS_S_i:
.text._Z16computeDFTKernelPdS_S_i:
[----:B------:R-:W0:Y:S01]  /*0000*/  LDC R1, c[0x0][0x37c] ;  /* 0x0000df00ff017b82 */ /* 0x000e220000000800 */
[----:B------:R-:W1:Y:S07]  /*0010*/  S2R R0, SR_TID.X ;  /* 0x0000000000007919 */ /* 0x000e6e0000002100 */
[----:B------:R-:W1:Y:S01]  /*0020*/  S2UR UR4, SR_CTAID.X ;  /* 0x00000000000479c3 */ /* 0x000e620000002500 */
[----:B0-----:R-:W-:-:S07]  /*0030*/  VIADD R1, R1, 0xffffffd8 ;  /* 0xffffffd801017836 */ /* 0x001fce0000000000 */
[----:B------:R-:W1:Y:S08]  /*0040*/  LDC R3, c[0x0][0x360] ;  /* 0x0000d800ff037b82 */ /* 0x000e700000000800 */
[----:B------:R-:W0:Y:S01]  /*0050*/  LDC R2, c[0x0][0x398] ;  /* 0x0000e600ff027b82 */ /* 0x000e220000000800 */
[----:B-1----:R-:W-:-:S05]  /*0060*/  IMAD R3, R3, UR4, R0 ;  /* 0x0000000403037c24 */ /* 0x002fca000f8e0200 */
[----:B0-----:R-:W-:-:S13]  /*0070*/  ISETP.GE.AND P0, PT, R3, R2, PT ;  /* 0x000000020300720c */ /* 0x001fda0003f06270 */
[----:B------:R-:W-:Y:S05]  /*0080*/  @P0 EXIT ;  /* 0x000000000000094d */ /* 0x000fea0003800000 */
[----:B------:R-:W0:Y:S01]  /*0090*/  LDC.64 R20, c[0x0][0x388] ;  /* 0x0000e200ff147b82 */ /* 0x000e220000000a00 */
[----:B------:R-:W1:Y:S01]  /*00a0*/  LDCU.64 UR4, c[0x0][0x358] ;  /* 0x00006b00ff0477ac */ /* 0x000e620008000a00 */
[----:B------:R-:W-:-:S06]  /*00b0*/  ISETP.GE.AND P0, PT, R2, 0x1, PT ;  /* 0x000000010200780c */ /* 0x000fcc0003f06270 */
[----:B------:R-:W2:Y:S01]  /*00c0*/  LDC.64 R18, c[0x0][0x390] ;  /* 0x0000e400ff127b82 */ /* 0x000ea20000000a00 */
[----:B0-----:R-:W-:-:S05]  /*00d0*/  IMAD.WIDE R20, R3, 0x8, R20 ;  /* 0x0000000803147825 */ /* 0x001fca00078e0214 */
[----:B-1----:R0:W-:Y:S01]  /*00e0*/  STG.E.64 desc[UR4][R20.64], RZ ;  /* 0x000000ff14007986 */ /* 0x0021e2000c101b04 */
[----:B--2---:R-:W-:-:S05]  /*00f0*/  IMAD.WIDE R18, R3, 0x8, R18 ;  /* 0x0000000803127825 */ /* 0x004fca00078e0212 */
[----:B------:R0:W-:Y:S01]  /*0100*/  STG.E.64 desc[UR4][R18.64], RZ ;  /* 0x000000ff12007986 */ /* 0x0001e2000c101b04 */
[----:B------:R-:W-:Y:S05]  /*0110*/  @!P0 EXIT ;  /* 0x000000000000894d */ /* 0x000fea0003800000 */
[----:B------:R-:W1:Y:S01]  /*0120*/  LDC R25, c[0x0][0x384] ;  /* 0x0000e100ff197b82 */ /* 0x000e620000000800 */
[----:B------:R-:W2:Y:S01]  /*0130*/  LDCU UR10, c[0x0][0x380] ;  /* 0x00007000ff0a77ac */ /* 0x000ea20008000800 */
[----:B------:R-:W3:Y:S01]  /*0140*/  I2F.F64 R16, R3 ;  /* 0x0000000300107312 */ /* 0x000ee20000201c00 */
[----:B------:R-:W-:Y:S01]  /*0150*/  IMAD.MOV R0, RZ, RZ, -R2 ;  /* 0x000000ffff007224 */ /* 0x000fe200078e0a02 */
[----:B------:R-:W-:Y:S01]  /*0160*/  CS2R R22, SRZ ;  /* 0x0000000000167805 */ /* 0x000fe2000001ff00 */
[----:B------:R-:W-:Y:S01]  /*0170*/  UMOV UR6, 0x54442eea ;  /* 0x54442eea00067882 */ /* 0x000fe20000000000 */
[----:B------:R-:W-:Y:S01]  /*0180*/  UMOV UR7, 0x401921fb ;  /* 0x401921fb00077882 */ /* 0x000fe20000000000 */
[----:B------:R-:W4:Y:S01]  /*0190*/  LDCU UR11, c[0x0][0x398] ;  /* 0x00007300ff0b77ac */ /* 0x000f220008000800 */
[----:B------:R-:W0:Y:S01]  /*01a0*/  LDCU.64 UR8, c[0x4][0x8] ;  /* 0x01000100ff0877ac */ /* 0x000e220008000a00 */
[----:B---3--:R-:W-:Y:S01]  /*01b0*/  DMUL R16, R16, UR6 ;  /* 0x0000000610107c28 */ /* 0x008fe20008000000 */
[----:B--2---:R-:W-:-:S10]  /*01c0*/  IMAD.U32 R24, RZ, RZ, UR10 ;  /* 0x0000000aff187e24 */ /* 0x004fd4000f8e00ff */
.L_x_34:
[----:B--2-4-:R-:W2:Y:S01]  /*01d0*/  I2F.F64.U32 R4, UR11 ;  /* 0x0000000b00047d12 */ /* 0x014ea20008201800 */
[----:B------:R-:W-:Y:S01]  /*01e0*/  IMAD.MOV.U32 R2, RZ, RZ, 0x1 ;  /* 0x00000001ff027424 */ /* 0x000fe200078e00ff */
[----:B------:R-:W-:Y:S06]  /*01f0*/  BSSY.RECONVERGENT B0, `(.L_x_26) ;  /* 0x0000011000007945 */ /* 0x000fec0003800200 */
[----:B--2---:R-:W2:Y:S02]  /*0200*/  MUFU.RCP64H R3, R5 ;  /* 0x0000000500037308 */ /* 0x004ea40000001800 */
[----:B--2---:R-:W-:-:S08]  /*0210*/  DFMA R6, -R4, R2, 1 ;  /* 0x3ff000000406742b */ /* 0x004fd00000000102 */
[----:B------:R-:W-:-:S08]  /*0220*/  DFMA R6, R6, R6, R6 ;  /* 0x000000060606722b */ /* 0x000fd00000000006 */
[----:B------:R-:W-:Y:S02]  /*0230*/  DFMA R2, R2, R6, R2 ;  /* 0x000000060202722b */ /* 0x000fe40000000002 */
[----:B------:R-:W-:-:S06]  /*0240*/  DMUL R6, R16, R22 ;  /* 0x0000001610067228 */ /* 0x000fcc0000000000 */
[----:B------:R-:W-:-:S04]  /*0250*/  DFMA R8, -R4, R2, 1 ;  /* 0x3ff000000408742b */ /* 0x000fc80000000102 */
[----:B------:R-:W-:-:S04]  /*0260*/  FSETP.GEU.AND P1, PT, |R7|, 6.5827683646048100446e-37, PT ;  /* 0x036000000700780b */ /* 0x000fc80003f2e200 */
[----:B------:R-:W-:-:S08]  /*0270*/  DFMA R2, R2, R8, R2 ;  /* 0x000000080202722b */ /* 0x000fd00000000002 */
[----:B------:R-:W-:-:S08]  /*0280*/  DMUL R8, R6, R2 ;  /* 0x0000000206087228 */ /* 0x000fd00000000000 */
[----:B------:R-:W-:-:S08]  /*0290*/  DFMA R10, -R4, R8, R6 ;  /* 0x00000008040a722b */ /* 0x000fd00000000106 */
[----:B------:R-:W-:-:S10]  /*02a0*/  DFMA R2, R2, R10, R8 ;  /* 0x0000000a0202722b */ /* 0x000fd40000000008 */
[----:B------:R-:W-:-:S05]  /*02b0*/  FFMA R8, RZ, R5, R3 ;  /* 0x00000005ff087223 */ /* 0x000fca0000000003 */
[----:B------:R-:W-:-:S13]  /*02c0*/  FSETP.GT.AND P0, PT, |R8|, 1.469367938527859385e-39, PT ;  /* 0x001000000800780b */ /* 0x000fda0003f04200 */
[----:B------:R-:W-:Y:S05]  /*02d0*/  @P0 BRA P1, `(.L_x_27) ;  /* 0x0000000000080947 */ /* 0x000fea0000800000 */
[----:B------:R-:W-:-:S07]  /*02e0*/  MOV R10, 0x300 ;  /* 0x00000300000a7802 */ /* 0x000fce0000000f00 */
[----:B01----:R-:W-:Y:S05]  /*02f0*/  CALL.REL.NOINC `($__internal_1_$__cuda_sm20_div_rn_f64_full) ;  /* 0x0000000800107944 */ /* 0x003fea0003c00000 */
.L_x_27:
[----:B0-----:R-:W-:Y:S05]  /*0300*/  BSYNC.RECONVERGENT B0 ;  /* 0x0000000000007941 */ /* 0x001fea0003800200 */
.L_x_26:
[----:B-1----:R0:W5:Y:S01]  /*0310*/  LDG.E.64 R26, desc[UR4][R24.64] ;  /* 0x00000004181a7981 */ /* 0x002162000c1e1b00 */
[----:B------:R-:W-:Y:S01]  /*0320*/  DSETP.NEU.AND P0, PT, |R2|, +INF , PT ;  /* 0x7ff000000200742a */ /* 0x000fe20003f0d200 */
[----:B------:R-:W-:-:S13]  /*0330*/  BSSY.RECONVERGENT B0, `(.L_x_28) ;  /* 0x000001d000007945 */ /* 0x000fda0003800200 */
[----:B------:R-:W-:Y:S01]  /*0340*/  @!P0 DMUL R28, RZ, R2 ;  /* 0x00000002ff1c8228 */ /* 0x000fe20000000000 */
[----:B------:R-:W-:Y:S01]  /*0350*/  @!P0 IMAD.MOV.U32 R36, RZ, RZ, 0x1 ;  /* 0x00000001ff248424 */ /* 0x000fe200078e00ff */
[----:B0-----:R-:W-:Y:S09]  /*0360*/  @!P0 BRA `(.L_x_29) ;  /* 0x0000000000648947 */ /* 0x001ff20003800000 */
[----:B------:R-:W-:Y:S01]  /*0370*/  UMOV UR6, 0x6dc9c883 ;  /* 0x6dc9c88300067882 */ /* 0x000fe20000000000 */
[----:B------:R-:W-:Y:S01]  /*0380*/  UMOV UR7, 0x3fe45f30 ;  /* 0x3fe45f3000077882 */ /* 0x000fe20000000000 */
[C---:B------:R-:W-:Y:S01]  /*0390*/  DSETP.GE.AND P0, PT, |R2|.reuse, 2.14748364800000000000e+09, PT ;  /* 0x41e000000200742a */ /* 0x040fe20003f06200 */
[----:B------:R-:W-:Y:S01]  /*03a0*/  BSSY.RECONVERGENT B1, `(.L_x_30) ;  /* 0x0000014000017945 */ /* 0x000fe20003800200 */
[----:B------:R-:W-:Y:S01]  /*03b0*/  DMUL R4, R2, UR6 ;  /* 0x0000000602047c28 */ /* 0x000fe20008000000 */
[----:B------:R-:W-:Y:S01]  /*03c0*/  UMOV UR6, 0x54442d18 ;  /* 0x54442d1800067882 */ /* 0x000fe20000000000 */
[----:B------:R-:W-:-:S08]  /*03d0*/  UMOV UR7, 0x3ff921fb ;  /* 0x3ff921fb00077882 */ /* 0x000fd00000000000 */
        /* <DEDUP_REMOVED lines=13> */
[----:B-----5:R-:W-:Y:S05]  /*04b0*/  CALL.REL.NOINC `($_Z16computeDFTKernelPdS_S_i$__internal_trig_reduction_slowpathd) ;  /* 0x0000000c00147944 */ /* 0x020fea0003c00000 */
[----:B------:R-:W-:Y:S02]  /*04c0*/  IMAD.MOV.U32 R28, RZ, RZ, R8 ;  /* 0x000000ffff1c7224 */ /* 0x000fe400078e0008 */
[----:B------:R-:W-:-:S07]  /*04d0*/  IMAD.MOV.U32 R29, RZ, RZ, R9 ;  /* 0x000000ffff1d7224 */ /* 0x000fce00078e0009 */
.L_x_31:
[----:B------:R-:W-:Y:S05]  /*04e0*/  BSYNC.RECONVERGENT B1 ;  /* 0x0000000000017941 */ /* 0x000fea0003800200 */
.L_x_30:
[----:B------:R-:W-:-:S07]  /*04f0*/  VIADD R36, R4, 0x1 ;  /* 0x0000000104247836 */ /* 0x000fce0000000000 */
.L_x_29:
[----:B------:R-:W-:Y:S05]  /*0500*/  BSYNC.RECONVERGENT B0 ;  /* 0x0000000000007941 */ /* 0x000fea0003800200 */
.L_x_28:
[----:B------:R-:W-:Y:S01]  /*0510*/  IMAD.SHL.U32 R4, R36, 0x40, RZ ;  /* 0x0000004024047824 */ /* 0x000fe200078e00ff */
[----:B------:R-:W2:Y:S04]  /*0520*/  LDG.E.64 R30, desc[UR4][R20.64] ;  /* 0x00000004141e7981 */ /* 0x000ea8000c1e1b00 */
[----:B------:R-:W-:-:S04]  /*0530*/  LOP3.LUT R4, R4, 0x40, RZ, 0xc0, !PT ;  /* 0x0000004004047812 */ /* 0x000fc800078ec0ff */
[----:B------:R-:W-:-:S05]  /*0540*/  IADD3 R12, P0, PT, R4, UR8, RZ ;  /* 0x00000008040c7c10 */ /* 0x000fca000ff1e0ff */
[----:B------:R-:W-:-:S05]  /*0550*/  IMAD.X R13, RZ, RZ, UR9, P0 ;  /* 0x00000009ff0d7e24 */ /* 0x000fca00080e06ff */
[----:B------:R-:W3:Y:S04]  /*0560*/  LDG.E.128.CONSTANT R4, desc[UR4][R12.64] ;  /* 0x000000040c047981 */ /* 0x000ee8000c1e9d00 */
[----:B------:R-:W4:Y:S04]  /*0570*/  LDG.E.128.CONSTANT R8, desc[UR4][R12.64+0x10] ;  /* 0x000010040c087981 */ /* 0x000f28000c1e9d00 */
[----:B------:R-:W2:Y:S01]  /*0580*/  LDG.E.128.CONSTANT R12, desc[UR4][R12.64+0x20] ;  /* 0x000020040c0c7981 */ /* 0x000ea2000c1e9d00 */
[----:B------:R-:W-:Y:S01]  /*0590*/  LOP3.LUT R32, R36, 0x1, RZ, 0xc0, !PT ;  /* 0x0000000124207812 */ /* 0x000fe200078ec0ff */
[----:B------:R-:W-:-:S03]  /*05a0*/  IMAD.MOV.U32 R33, RZ, RZ, 0x3da8ff83 ;  /* 0x3da8ff83ff217424 */ /* 0x000fc600078e00ff */
[----:B------:R-:W-:Y:S01]  /*05b0*/  ISETP.NE.U32.AND P0, PT, R32, 0x1, PT ;  /* 0x000000012000780c */ /* 0x000fe20003f05070 */
[----:B------:R-:W-:Y:S01]  /*05c0*/  IMAD.MOV.U32 R32, RZ, RZ, 0x20fd8164 ;  /* 0x20fd8164ff207424 */ /* 0x000fe200078e00ff */
[----:B------:R-:W-:Y:S02]  /*05d0*/  DMUL R34, R28, R28 ;  /* 0x0000001c1c227228 */ /* 0x000fe40000000000 */
[----:B------:R-:W-:Y:S02]  /*05e0*/  FSEL R33, -R33, 0.11223486810922622681, !P0 ;  /* 0x3de5db6521217808 */ /* 0x000fe40004000100 */
[----:B------:R-:W-:-:S06]  /*05f0*/  FSEL R32, R32, -8.06006814911005101289e+34, !P0 ;  /* 0xf9785eba20207808 */ /* 0x000fcc0004000000 */
[----:B---3--:R-:W-:-:S08]  /*0600*/  DFMA R4, R34, R32, R4 ;  /* 0x000000202204722b */ /* 0x008fd00000000004 */
[----:B------:R-:W-:-:S08]  /*0610*/  DFMA R4, R34, R4, R6 ;  /* 0x000000042204722b */ /* 0x000fd00000000006 */
[----:B----4-:R-:W-:-:S08]  /*0620*/  DFMA R4, R34, R4, R8 ;  /* 0x000000042204722b */ /* 0x010fd00000000008 */
[----:B------:R-:W-:-:S08]  /*0630*/  DFMA R4, R34, R4, R10 ;  /* 0x000000042204722b */ /* 0x000fd0000000000a */
[----:B--2---:R-:W-:-:S08]  /*0640*/  DFMA R4, R34, R4, R12 ;  /* 0x000000042204722b */ /* 0x004fd0000000000c */
[----:B------:R-:W-:-:S08]  /*0650*/  DFMA R4, R34, R4, R14 ;  /* 0x000000042204722b */ /* 0x000fd0000000000e */
[----:B------:R-:W-:Y:S02]  /*0660*/  DFMA R28, R4, R28, R28 ;  /* 0x0000001c041c722b */ /* 0x000fe4000000001c */
[----:B------:R-:W-:-:S10]  /*0670*/  DFMA R4, R34, R4, 1 ;  /* 0x3ff000002204742b */ /* 0x000fd40000000004 */
[----:B------:R-:W-:Y:S02]  /*0680*/  FSEL R6, R4, R28, !P0 ;  /* 0x0000001c04067208 */ /* 0x000fe40004000000 */
[----:B------:R-:W-:-:S06]  /*0690*/  FSEL R7, R5, R29, !P0 ;  /* 0x0000001d05077208 */ /* 0x000fcc0004000000 */
[----:B------:R-:W-:Y:S01]  /*06a0*/  DADD R4, RZ, -R6 ;  /* 0x00000000ff047229 */ /* 0x000fe20000000806 */
[----:B------:R-:W-:-:S09]  /*06b0*/  LOP3.LUT P0, RZ, R36, 0x2, RZ, 0xc0, !PT ;  /* 0x0000000224ff7812 */ /* 0x000fd2000780c0ff */
[----:B------:R-:W-:Y:S02]  /*06c0*/  FSEL R4, R6, R4, !P0 ;  /* 0x0000000406047208 */ /* 0x000fe40004000000 */
[----:B------:R-:W-:-:S06]  /*06d0*/  FSEL R5, R7, R5, !P0 ;  /* 0x0000000507057208 */ /* 0x000fcc0004000000 */
[----:B-----5:R-:W-:-:S07]  /*06e0*/  DFMA R4, R26, R4, R30 ;  /* 0x000000041a04722b */ /* 0x020fce000000001e */
[----:B------:R0:W-:Y:S04]  /*06f0*/  STG.E.64 desc[UR4][R20.64], R4 ;  /* 0x0000000414007986 */ /* 0x0001e8000c101b04 */
[----:B------:R0:W5:Y:S01]  /*0700*/  LDG.E.64 R26, desc[UR4][R24.64] ;  /* 0x00000004181a7981 */ /* 0x000162000c1e1b00 */
[----:B------:R-:W-:Y:S01]  /*0710*/  DSETP.NEU.AND P0, PT, |R2|, +INF , PT ;  /* 0x7ff000000200742a */ /* 0x000fe20003f0d200 */
[----:B------:R-:W-:-:S13]  /*0720*/  BSSY.RECONVERGENT B0, `(.L_x_32) ;  /* 0x000001b000007945 */ /* 0x000fda0003800200 */
[----:B------:R-:W-:Y:S01]  /*0730*/  @!P0 DMUL R28, RZ, R2 ;  /* 0x00000002ff1c8228 */ /* 0x000fe20000000000 */
[----:B------:R-:W-:Y:S01]  /*0740*/  @!P0 IMAD.MOV.U32 R30, RZ, RZ, RZ ;  /* 0x000000ffff1e8224 */ /* 0x000fe200078e00ff */
[----:B0-----:R-:W-:Y:S09]  /*0750*/  @!P0 BRA `(.L_x_33) ;  /* 0x00000000005c8947 */ /* 0x001ff20003800000 */
[----:B------:R-:W-:Y:S01]  /*0760*/  UMOV UR6, 0x6dc9c883 ;  /* 0x6dc9c88300067882 */ /* 0x000fe20000000000 */
[----:B------:R-:W-:Y:S01]  /*0770*/  UMOV UR7, 0x3fe45f30 ;  /* 0x3fe45f3000077882 */ /* 0x000fe20000000000 */
[C---:B------:R-:W-:Y:S02]  /*0780*/  DSETP.GE.AND P0, PT, |R2|.reuse, 2.14748364800000000000e+09, PT ;  /* 0x41e000000200742a */ /* 0x040fe40003f06200 */
        /* <DEDUP_REMOVED lines=18> */
[----:B------:R-:W-:Y:S02]  /*08b0*/  IMAD.MOV.U32 R28, RZ, RZ, R8 ;  /* 0x000000ffff1c7224 */ /* 0x000fe400078e0008 */
[----:B------:R-:W-:-:S07]  /*08c0*/  IMAD.MOV.U32 R29, RZ, RZ, R9 ;  /* 0x000000ffff1d7224 */ /* 0x000fce00078e0009 */
.L_x_33:
[----:B------:R-:W-:Y:S05]  /*08d0*/  BSYNC.RECONVERGENT B0 ;  /* 0x0000000000007941 */ /* 0x000fea0003800200 */
.L_x_32:
[----:B------:R-:W-:-:S05]  /*08e0*/  IMAD.SHL.U32 R2, R30, 0x40, RZ ;  /* 0x000000401e027824 */ /* 0x000fca00078e00ff */
[----:B------:R-:W-:-:S04]  /*08f0*/  LOP3.LUT R2, R2, 0x40, RZ, 0xc0, !PT ;  /* 0x0000004002027812 */ /* 0x000fc800078ec0ff */
[----:B------:R-:W-:Y:S02]  /*0900*/  IADD3 R36, P0, PT, R2, UR8, RZ ;  /* 0x0000000802247c10 */ /* 0x000fe4000ff1e0ff */
[----:B------:R-:W2:Y:S03]  /*0910*/  LDG.E.64 R2, desc[UR4][R18.64] ;  /* 0x0000000412027981 */ /* 0x000ea6000c1e1b00 */
        /* <DEDUP_REMOVED lines=9> */
[----:B------:R-:W-:Y:S02]  /*09b0*/  FSEL R34, R34, -8.06006814911005101289e+34, !P0 ;  /* 0xf9785eba22227808 */ /* 0x000fe40004000000 */
[----:B------:R-:W-:Y:S01]  /*09c0*/  FSEL R35, -R31, 0.11223486810922622681, !P0 ;  /* 0x3de5db651f237808 */ /* 0x000fe20004000100 */
[----:B------:R-:W-:Y:S01]  /*09d0*/  VIADD R0, R0, 0x1 ;  /* 0x0000000100007836 */ /* 0x000fe20000000000 */
[----:B------:R-:W-:Y:S01]  /*09e0*/  IADD3 R24, P1, PT, R24, 0x8, RZ ;  /* 0x0000000818187810 */ /* 0x000fe20007f3e0ff */
[----:B------:R-:W-:-:S04]  /*09f0*/  DADD R22, R22, 1 ;  /* 0x3ff0000016167429 */ /* 0x000fc80000000000 */
[----:B------:R-:W-:Y:S01]  /*0a00*/  IMAD.X R25, RZ, RZ, R25, P1 ;  /* 0x000000ffff197224 */ /* 0x000fe200008e0619 */
        /* <DEDUP_REMOVED lines=14> */
[----:B-----5:R-:W-:Y:S01]  /*0af0*/  DFMA R2, -R26, R4, R2 ;  /* 0x000000041a02722b */ /* 0x020fe20000000102 */
[----:B------:R-:W-:-:S06]  /*0b00*/  ISETP.NE.AND P0, PT, R0, RZ, PT ;  /* 0x000000ff0000720c */ /* 0x000fcc0003f05270 */
[----:B------:R2:W-:Y:S07]  /*0b10*/  STG.E.64 desc[UR4][R18.64], R2 ;  /* 0x0000000212007986 */ /* 0x0005ee000c101b04 */
[----:B------:R-:W-:Y:S05]  /*0b20*/  @P0 BRA `(.L_x_34) ;  /* 0xfffffff400a80947 */ /* 0x000fea000383ffff */
[----:B------:R-:W-:Y:S05]  /*0b30*/  EXIT ;  /* 0x000000000000794d */ /* 0x000fea0003800000 */
        .weak           $__internal_1_$__cuda_sm20_div_rn_f64_full
        .type           $__internal_1_$__cuda_sm20_div_rn_f64_full,@function
        .size           $__internal_1_$__cuda_sm20_div_rn_f64_full,($_Z16computeDFTKernelPdS_S_i$__internal_trig_reduction_slowpathd - $__internal_1_$__cuda_sm20_div_rn_f64_full)
$__internal_1_$__cuda_sm20_div_rn_f64_full:
[C---:B------:R-:W-:Y:S01]  /*0b40*/  FSETP.GEU.AND P0, PT, |R5|.reuse, 1.469367938527859385e-39, PT ;  /* 0x001000000500780b */ /* 0x040fe20003f0e200 */
[----:B------:R-:W-:Y:S01]  /*0b50*/  IMAD.MOV.U32 R8, RZ, RZ, 0x1 ;  /* 0x00000001ff087424 */ /* 0x000fe200078e00ff */
[----:B------:R-:W-:Y:S01]  /*0b60*/  LOP3.LUT R2, R5, 0x800fffff, RZ, 0xc0, !PT ;  /* 0x800fffff05027812 */ /* 0x000fe200078ec0ff */
[----:B------:R-:W-:Y:S01]  /*0b70*/  BSSY.RECONVERGENT B1, `(.L_x_35) ;  /* 0x0000055000017945 */ /* 0x000fe20003800200 */
[C---:B------:R-:W-:Y:S02]  /*0b80*/  FSETP.GEU.AND P2, PT, |R7|.reuse, 1.469367938527859385e-39, PT ;  /* 0x001000000700780b */ /* 0x040fe40003f4e200 */
[----:B------:R-:W-:Y:S01]  /*0b90*/  LOP3.LUT R3, R2, 0x3ff00000, RZ, 0xfc, !PT ;  /* 0x3ff0000002037812 */ /* 0x000fe200078efcff */
[----:B------:R-:W-:Y:S01]  /*0ba0*/  IMAD.MOV.U32 R2, RZ, RZ, R4 ;  /* 0x000000ffff027224 */ /* 0x000fe200078e0004 */
[----:B------:R-:W-:Y:S02]  /*0bb0*/  LOP3.LUT R11, R7, 0x7ff00000, RZ, 0xc0, !PT ;  /* 0x7ff00000070b7812 */ /* 0x000fe400078ec0ff */
[----:B------:R-:W-:-:S03]  /*0bc0*/  LOP3.LUT R14, R5, 0x7ff00000, RZ, 0xc0, !PT ;  /* 0x7ff00000050e7812 */ /* 0x000fc600078ec0ff */
[----:B------:R-:W-:Y:S01]  /*0bd0*/  @!P0 DMUL R2, R4, 8.98846567431157953865e+307 ;  /* 0x7fe0000004028828 */ /* 0x000fe20000000000 */
[----:B------:R-:W-:-:S03]  /*0be0*/  ISETP.GE.U32.AND P1, PT, R11, R14, PT ;  /* 0x0000000e0b00720c */ /* 0x000fc60003f26070 */
[----:B------:R-:W-:Y:S02]  /*0bf0*/  @!P2 LOP3.LUT R28, R5, 0x7ff00000, RZ, 0xc0, !PT ;  /* 0x7ff00000051ca812 */ /* 0x000fe400078ec0ff */
[----:B------:R-:W0:Y:S02]  /*0c00*/  MUFU.RCP64H R9, R3 ;  /* 0x0000000300097308 */ /* 0x000e240000001800 */
[----:B------:R-:W-:Y:S01]  /*0c10*/  @!P2 ISETP.GE.U32.AND P3, PT, R11, R28, PT ;  /* 0x0000001c0b00a20c */ /* 0x000fe20003f66070 */
[----:B------:R-:W-:Y:S01]  /*0c20*/  @!P2 IMAD.MOV.U32 R28, RZ, RZ, RZ ;  /* 0x000000ffff1ca224 */ /* 0x000fe200078e00ff */
[----:B0-----:R-:W-:-:S08]  /*0c30*/  DFMA R12, R8, -R2, 1 ;  /* 0x3ff00000080c742b */ /* 0x001fd00000000802 */
[----:B------:R-:W-:Y:S01]  /*0c40*/  DFMA R26, R12, R12, R12 ;  /* 0x0000000c0c1a722b */ /* 0x000fe2000000000c */
[----:B------:R-:W-:-:S05]  /*0c50*/  IMAD.MOV.U32 R12, RZ, RZ, 0x1ca00000 ;  /* 0x1ca00000ff0c7424 */ /* 0x000fca00078e00ff */
[C---:B------:R-:W-:Y:S02]  /*0c60*/  @!P2 SEL R13, R12.reuse, 0x63400000, !P3 ;  /* 0x634000000c0da807 */ /* 0x040fe40005800000 */
[----:B------:R-:W-:Y:S01]  /*0c70*/  DFMA R26, R8, R26, R8 ;  /* 0x0000001a081a722b */ /* 0x000fe20000000008 */
[----:B------:R-:W-:Y:S01]  /*0c80*/  SEL R9, R12, 0x63400000, !P1 ;  /* 0x634000000c097807 */ /* 0x000fe20004800000 */
[----:B------:R-:W-:Y:S01]  /*0c90*/  IMAD.MOV.U32 R8, RZ, RZ, R6 ;  /* 0x000000ffff087224 */ /* 0x000fe200078e0006 */
[--C-:B------:R-:W-:Y:S02]  /*0ca0*/  @!P2 LOP3.LUT R13, R13, 0x80000000, R7.reuse, 0xf8, !PT ;  /* 0x800000000d0da812 */ /* 0x100fe400078ef807 */
[----:B------:R-:W-:Y:S02]  /*0cb0*/  LOP3.LUT R9, R9, 0x800fffff, R7, 0xf8, !PT ;  /* 0x800fffff09097812 */ /* 0x000fe400078ef807 */
[----:B------:R-:W-:Y:S01]  /*0cc0*/  @!P2 LOP3.LUT R29, R13, 0x100000, RZ, 0xfc, !PT ;  /* 0x001000000d1da812 */ /* 0x000fe200078efcff */
[----:B------:R-:W-:-:S05]  /*0cd0*/  DFMA R30, R26, -R2, 1 ;  /* 0x3ff000001a1e742b */ /* 0x000fca0000000802 */
[----:B------:R-:W-:-:S03]  /*0ce0*/  @!P2 DFMA R8, R8, 2, -R28 ;  /* 0x400000000808a82b */ /* 0x000fc6000000081c */
[----:B------:R-:W-:Y:S01]  /*0cf0*/  DFMA R26, R26, R30, R26 ;  /* 0x0000001e1a1a722b */ /* 0x000fe2000000001a */
[----:B------:R-:W-:Y:S02]  /*0d00*/  IMAD.MOV.U32 R31, RZ, RZ, R11 ;  /* 0x000000ffff1f7224 */ /* 0x000fe400078e000b */
[----:B------:R-:W-:Y:S01]  /*0d10*/  IMAD.MOV.U32 R30, RZ, RZ, R14 ;  /* 0x000000ffff1e7224 */ /* 0x000fe200078e000e */
[----:B------:R-:W-:-:S03]  /*0d20*/  @!P0 LOP3.LUT R30, R3, 0x7ff00000, RZ, 0xc0, !PT ;  /* 0x7ff00000031e8812 */ /* 0x000fc600078ec0ff */
        /* <DEDUP_REMOVED lines=36> */
.L_x_36:
        /* <DEDUP_REMOVED lines=16> */
.L_x_39:
[----:B------:R-:W-:Y:S01]  /*1070*/  LOP3.LUT R13, R5, 0x80000, RZ, 0xfc, !PT ;  /* 0x00080000050d7812 */ /* 0x000fe200078efcff */
[----:B------:R-:W-:Y:S01]  /*1080*/  IMAD.MOV.U32 R12, RZ, RZ, R4 ;  /* 0x000000ffff0c7224 */ /* 0x000fe200078e0004 */
[----:B------:R-:W-:Y:S06]  /*1090*/  BRA `(.L_x_37) ;  /* 0x0000000000087947 */ /* 0x000fec0003800000 */
.L_x_38:
[----:B------:R-:W-:Y:S01]  /*10a0*/  LOP3.LUT R13, R7, 0x80000, RZ, 0xfc, !PT ;  /* 0x00080000070d7812 */ /* 0x000fe200078efcff */
[----:B------:R-:W-:-:S07]  /*10b0*/  IMAD.MOV.U32 R12, RZ, RZ, R6 ;  /* 0x000000ffff0c7224 */ /* 0x000fce00078e0006 */
.L_x_37:
[----:B------:R-:W-:Y:S05]  /*10c0*/  BSYNC.RECONVERGENT B1 ;  /* 0x0000000000017941 */ /* 0x000fea0003800200 */
.L_x_35:
[----:B------:R-:W-:Y:S02]  /*10d0*/  IMAD.MOV.U32 R11, RZ, RZ, 0x0 ;  /* 0x00000000ff0b7424 */ /* 0x000fe400078e00ff */
[----:B------:R-:W-:Y:S02]  /*10e0*/  IMAD.MOV.U32 R2, RZ, RZ, R12 ;  /* 0x000000ffff027224 */ /* 0x000fe400078e000c */
[----:B------:R-:W-:Y:S01]  /*10f0*/  IMAD.MOV.U32 R3, RZ, RZ, R13 ;  /* 0x000000ffff037224 */ /* 0x000fe200078e000d */
[----:B------:R-:W-:Y:S06]  /*1100*/  RET.REL.NODEC R10 `(_Z16computeDFTKernelPdS_S_i) ;  /* 0xffffffec0abc7950 */ /* 0x000fec0003c3ffff */
        .type           $_Z16computeDFTKernelPdS_S_i$__internal_trig_reduction_slowpathd,@function
        .size           $_Z16computeDFTKernelPdS_S_i$__internal_trig_reduction_slowpathd,(.L_x_51 - $_Z16computeDFTKernelPdS_S_i$__internal_trig_reduction_slowpathd)
$_Z16computeDFTKernelPdS_S_i$__internal_trig_reduction_slowpathd:
        /* <DEDUP_REMOVED lines=24> */
.L_x_44:
        /* <DEDUP_REMOVED lines=24> */
[----:B0-----:R-:W-:Y:S02]  /*1410*/  IMAD.X R7, RZ, RZ, R8, P1 ;  /* 0x000000ffff077224 */ /* 0x001fe400008e0608 */
[----:B------:R-:W-:-:S04]  /*1420*/  IMAD.MOV.U32 R6, RZ, RZ, R32 ;  /* 0x000000ffff067224 */ /* 0x000fc800078e0020 */
[----:B------:R-:W-:Y:S05]  /*1430*/  @P0 BRA `(.L_x_44) ;  /* 0xfffffffc00940947 */ /* 0x000fea000383ffff */
[----:B------:R-:W-:Y:S05]  /*1440*/  BSYNC.RECONVERGENT B3 ;  /* 0x0000000000037941 */ /* 0x000fea0003800200 */
.L_x_43:
[----:B------:R-:W-:-:S07]  /*1450*/  IMAD.MOV.U32 R11, RZ, RZ, R10 ;  /* 0x000000ffff0b7224 */ /* 0x000fce00078e000a */
.L_x_42:
[----:B------:R-:W-:Y:S05]  /*1460*/  BSYNC.RECONVERGENT B2 ;  /* 0x0000000000027941 */ /* 0x000fea0003800200 */
.L_x_41:
        /* <DEDUP_REMOVED lines=11> */
[CC--:B---3--:R-:W-:Y:S02]  /*1520*/  @P0 SHF.L.U32 R15, R8.reuse, R33.reuse, RZ ;  /* 0x00000021080f0219 */ /* 0x0c8fe400000006ff */
[----:B0-----:R-:W-:Y:S02]  /*1530*/  @P0 SHF.R.U64 R6, R11, R10, R13 ;  /* 0x0000000a0b060219 */ /* 0x001fe4000000120d */
[--C-:B------:R-:W-:Y:S02]  /*1540*/  @P0 SHF.R.U32.HI R31, RZ, 0x1, R9.reuse ;  /* 0x00000001ff1f0819 */ /* 0x100fe40000011609 */
[C-C-:B------:R-:W-:Y:S02]  /*1550*/  @P0 SHF.R.U64 R29, R8.reuse, 0x1, R9.reuse ;  /* 0x00000001081d0819 */ /* 0x140fe40000001209 */
[----:B------:R-:W-:-:S02]  /*1560*/  @P0 SHF.L.U64.HI R12, R8, R33, R9 ;  /* 0x00000021080c0219 */ /* 0x000fc40000010209 */
[----:B------:R-:W-:Y:S02]  /*1570*/  @P0 SHF.R.U32.HI R7, RZ, R10, R13 ;  /* 0x0000000aff070219 */ /* 0x000fe4000001160d */
[----:B------:R-:W-:Y:S02]  /*1580*/  @P0 LOP3.LUT R8, R15, R6, RZ, 0xfc, !PT ;  /* 0x000000060f080212 */ /* 0x000fe400078efcff */
[----:B----4-:R-:W-:Y:S02]  /*1590*/  @P0 SHF.L.U32 R11, R4, R33, RZ ;  /* 0x00000021040b0219 */ /* 0x010fe400000006ff */
[----:B------:R-:W-:Y:S02]  /*15a0*/  @P0 SHF.R.U64 R30, R29, R10, R31 ;  /* 0x0000000a1d1e0219 */ /* 0x000fe4000000121f */
[----:B------:R-:W-:Y:S01]  /*15b0*/  @P0 LOP3.LUT R9, R12, R7, RZ, 0xfc, !PT ;  /* 0x000000070c090212 */ /* 0x000fe200078efcff */
[----:B------:R-:W-:Y:S01]  /*15c0*/  IMAD.SHL.U32 R7, R8, 0x4, RZ ;  /* 0x0000000408077824 */ /* 0x000fe200078e00ff */
        /* <DEDUP_REMOVED lines=38> */
.L_x_46:
[----:B------:R-:W-:Y:S05]  /*1830*/  BSYNC.RECONVERGENT B2 ;  /* 0x0000000000027941 */ /* 0x000fea0003800200 */
.L_x_45:
[----:B------:R-:W-:-:S04]  /*1840*/  IMAD.WIDE.U32 R12, R11, 0x2168c235, RZ ;  /* 0x2168c2350b0c7825 */ /* 0x000fc800078e00ff */
[----:B------:R-:W-:Y:S01]  /*1850*/  IMAD.MOV.U32 R30, RZ, RZ, R13 ;  /* 0x000000ffff1e7224 */ /* 0x000fe200078e000d */
[----:B------:R-:W-:Y:S01]  /*1860*/  IADD3 RZ, P1, PT, R12, R12, RZ ;  /* 0x0000000c0cff7210 */ /* 0x000fe20007f3e0ff */
[----:B------:R-:W-:Y:S02]  /*1870*/  IMAD.MOV.U32 R31, RZ, RZ, RZ ;  /* 0x000000ffff1f7224 */ /* 0x000fe400078e00ff */
        /* <DEDUP_REMOVED lines=17> */
[----:B------:R-:W-:Y:S01]  /*1990*/  IMAD.X R7, RZ, RZ, R7, P2 ;  /* 0x000000ffff077224 */ /* 0x000fe200010e0607 */
[----:B------:R-:W-:Y:S01]  /*19a0*/  SHF.R.U32.HI R11, RZ, 0x1e, R5 ;  /* 0x0000001eff0b7819 */ /* 0x000fe20000011605 */
[----:B------:R-:W-:Y:S01]  /*19b0*/  IMAD.IADD R9, R10, 0x1, -R9 ;  /* 0x000000010a097824 */ /* 0x000fe200078e0a09 */
[----:B------:R-:W-:-:S02]  /*19c0*/  @!P0 LOP3.LUT R6, R6, 0x80000000, RZ, 0x3c, !PT ;  /* 0x8000000006068812 */ /* 0x000fc400078e3cff */
[----:B------:R-:W-:Y:S01]  /*19d0*/  SHF.R.U64 R8, R8, 0xa, R7 ;  /* 0x0000000a08087819 */ /* 0x000fe20000001207 */
[----:B------:R-:W-:Y:S01]  /*19e0*/  IMAD.SHL.U32 R5, R9, 0x100000, RZ ;  /* 0x0010000009057824 */ /* 0x000fe200078e00ff */
[----:B------:R-:W-:Y:S02]  /*19f0*/  LEA.HI R4, R4, R11, RZ, 0x1 ;  /* 0x0000000b04047211 */ /* 0x000fe400078f08ff */
[----:B------:R-:W-:-:S03]  /*1a00*/  IADD3 R8, P2, PT, R8, 0x1, RZ ;  /* 0x0000000108087810 */ /* 0x000fc60007f5e0ff */
[----:B------:R-:W-:Y:S01]  /*1a10*/  @P1 IMAD.MOV R4, RZ, RZ, -R4 ;  /* 0x000000ffff041224 */ /* 0x000fe200078e0a04 */
[----:B------:R-:W-:-:S04]  /*1a20*/  LEA.HI.X R7, R7, RZ, RZ, 0x16, P2 ;  /* 0x000000ff07077211 */ /* 0x000fc800010fb4ff */
[--C-:B------:R-:W-:Y:S02]  /*1a30*/  SHF.R.U64 R8, R8, 0x1, R7.reuse ;  /* 0x0000000108087819 */ /* 0x100fe40000001207 */
[----:B------:R-:W-:Y:S02]  /*1a40*/  SHF.R.U32.HI R10, RZ, 0x1, R7 ;  /* 0x00000001ff0a7819 */ /* 0x000fe40000011607 */
[----:B------:R-:W-:-:S04]  /*1a50*/  IADD3 R8, P2, P3, RZ, RZ, R8 ;  /* 0x000000ffff087210 */ /* 0x000fc80007b5e008 */
[----:B------:R-:W-:-:S04]  /*1a60*/  IADD3.X R5, PT, PT, R5, 0x3fe00000, R10, P2, P3 ;  /* 0x3fe0000005057810 */ /* 0x000fc800017e640a */
[----:B------:R-:W-:-:S07]  /*1a70*/  LOP3.LUT R9, R5, R6, RZ, 0xfc, !PT ;  /* 0x0000000605097212 */ /* 0x000fce00078efcff */
.L_x_40:
[----:B------:R-:W-:-:S04]  /*1a80*/  IMAD.MOV.U32 R29, RZ, RZ, 0x0 ;  /* 0x00000000ff1d7424 */ /* 0x000fc800078e00ff */
[----:B------:R-:W-:Y:S05]  /*1a90*/  RET.REL.NODEC R28 `(_Z16computeDFTKernelPdS_S_i) ;  /* 0xffffffe41c587950 */ /* 0x000fea0003c3ffff */
.L_x_47:
        /* <DEDUP_REMOVED lines=14> */
.L_x_51:


//--------------------- .nv.global.init           --------------------------
	.section	.nv.global.init,"aw",@progbits
	.align	16
.nv.global.init:
	.type		__cudart_sin_cos_coeffs,@object
	.size		__cudart_sin_cos_coeffs,(__cudart_i2opi_d - __cudart_sin_cos_coeffs)
__cudart_sin_cos_coeffs:
        /*0000*/ 	.byte	0x46, 0xd2, 0xb0, 0x2c, 0xf1, 0xe5, 0x5a, 0xbe, 0x92, 0xe3, 0xac, 0x69, 0xe3, 0x1d, 0xc7, 0x3e
        /*0010*/ 	.byte	0xa1, 0x62, 0xdb, 0x19, 0xa0, 0x01, 0x2a, 0xbf, 0x18, 0x08, 0x11, 0x11, 0x11, 0x11, 0x81, 0x3f
        /*0020*/ 	.byte	0x54, 0x55, 0x55, 0x55, 0x55, 0x55, 0xc5, 0xbf, 0x00, 0x00, 0x00, 0x00, 0x00, 0x00, 0x00, 0x00
        /*0030*/ 	.byte	0x00, 0x00, 0x00, 0x00, 0x00, 0x00, 0x00, 0x00, 0x64, 0x81, 0xfd, 0x20, 0x83, 0xff, 0xa8, 0xbd
        /*0040*/ 	.byte	0x28, 0x85, 0xef, 0xc1, 0xa7, 0xee, 0x21, 0x3e, 0xd9, 0xe6, 0x06, 0x8e, 0x4f, 0x7e, 0x92, 0xbe
        /*0050*/ 	.byte	0xe9, 0xbc, 0xdd, 0x19, 0xa0, 0x01, 0xfa, 0x3e, 0x47, 0x5d, 0xc1, 0x16, 0x6c, 0xc1, 0x56, 0xbf
        /*0060*/ 	.byte	0x51, 0x55, 0x55, 0x55, 0x55, 0x55, 0xa5, 0x3f, 0x00, 0x00, 0x00, 0x00, 0x00, 0x00, 0xe0, 0xbf
        /*0070*/ 	.byte	0x00, 0x00, 0x00, 0x00, 0x00, 0x00, 0xf0, 0x3f, 0x00, 0x00, 0x00, 0x00, 0x00, 0x00, 0x00, 0x00
	.type		__cudart_i2opi_d,@object
	.size		__cudart_i2opi_d,(.L_0 - __cudart_i2opi_d)
__cudart_i2opi_d:
        /* <DEDUP_REMOVED lines=9> */
.L_0:


//--------------------- .nv.shared.reserved.0     --------------------------
	.section	.nv.shared.reserved.0,"aw",@nobits
	.weak		__nv_reservedSMEM_offset_0_alias
	.size		__nv_reservedSMEM_offset_0_alias, 0, 64
	.other		__nv_reservedSMEM_offset_0_alias,@"STO_CUDA_RESERVED_SHARED STV_DEFAULT"
__nv_reservedSMEM_offset_0_alias:
	.zero		0
	.zero		64


//--------------------- .nv.constant0._Z17computeIDFTKernelPdS_S_i --------------------------
	.section	.nv.constant0._Z17computeIDFTKernelPdS_S_i,"a",@progbits
	.sectionflags	@""
	.align	4
.nv.constant0._Z17computeIDFTKernelPdS_S_i:
	.zero		924


//--------------------- .nv.constant0._Z16computeDFTKernelPdS_S_i --------------------------
	.section	.nv.constant0._Z16computeDFTKernelPdS_S_i,"a",@progbits
	.sectionflags	@""
	.align	4
.nv.constant0._Z16computeDFTKernelPdS_S_i:
	.zero		924


//--------------------- SYMBOLS --------------------------

	.type		.nv.reservedSmem.offset0,@object
	.size		.nv.reservedSmem.offset0,0x4
